//
// Generated by NVIDIA NVVM Compiler
//
// Compiler Build ID: CL-36424714
// Cuda compilation tools, release 13.0, V13.0.88
// Based on NVVM 20.0.0
//

.version 9.0
.target sm_100
.address_size 64

	// .globl	_ZN8pygpukit3ops2nn18softmax_f32_kernelEPKfPfmm
// _ZZN8pygpukit3ops2nn18softmax_f32_kernelEPKfPfmmE10shared_max has been demoted
// _ZZN8pygpukit3ops2nn18softmax_f32_kernelEPKfPfmmE7row_max has been demoted
// _ZZN8pygpukit3ops2nn18softmax_f32_kernelEPKfPfmmE10shared_sum has been demoted
// _ZZN8pygpukit3ops2nn18softmax_f32_kernelEPKfPfmmE7row_sum has been demoted
// _ZZN8pygpukit3ops2nn18softmax_f64_kernelEPKdPdmmE10shared_max has been demoted
// _ZZN8pygpukit3ops2nn18softmax_f64_kernelEPKdPdmmE7row_max has been demoted
// _ZZN8pygpukit3ops2nn18softmax_f64_kernelEPKdPdmmE10shared_sum has been demoted
// _ZZN8pygpukit3ops2nn18softmax_f64_kernelEPKdPdmmE7row_sum has been demoted
// _ZZN8pygpukit3ops2nn18softmax_f16_kernelEPK6__halfPS2_mmE10shared_max has been demoted
// _ZZN8pygpukit3ops2nn18softmax_f16_kernelEPK6__halfPS2_mmE7row_max has been demoted
// _ZZN8pygpukit3ops2nn18softmax_f16_kernelEPK6__halfPS2_mmE10shared_sum has been demoted
// _ZZN8pygpukit3ops2nn18softmax_f16_kernelEPK6__halfPS2_mmE7row_sum has been demoted
// _ZZN8pygpukit3ops2nn19softmax_bf16_kernelEPK13__nv_bfloat16PS2_mmE10shared_max has been demoted
// _ZZN8pygpukit3ops2nn19softmax_bf16_kernelEPK13__nv_bfloat16PS2_mmE7row_max has been demoted
// _ZZN8pygpukit3ops2nn19softmax_bf16_kernelEPK13__nv_bfloat16PS2_mmE10shared_sum has been demoted
// _ZZN8pygpukit3ops2nn19softmax_bf16_kernelEPK13__nv_bfloat16PS2_mmE7row_sum has been demoted

.visible .entry _ZN8pygpukit3ops2nn18softmax_f32_kernelEPKfPfmm(
	.param .u64 .ptr .align 1 _ZN8pygpukit3ops2nn18softmax_f32_kernelEPKfPfmm_param_0,
	.param .u64 .ptr .align 1 _ZN8pygpukit3ops2nn18softmax_f32_kernelEPKfPfmm_param_1,
	.param .u64 _ZN8pygpukit3ops2nn18softmax_f32_kernelEPKfPfmm_param_2,
	.param .u64 _ZN8pygpukit3ops2nn18softmax_f32_kernelEPKfPfmm_param_3
)
{
	.reg .pred 	%p<41>;
	.reg .b32 	%r<77>;
	.reg .b32 	%f<85>;
	.reg .b64 	%rd<29>;
	// demoted variable
	.shared .align 4 .b8 _ZZN8pygpukit3ops2nn18softmax_f32_kernelEPKfPfmmE10shared_max[128];
	// demoted variable
	.shared .align 4 .f32 _ZZN8pygpukit3ops2nn18softmax_f32_kernelEPKfPfmmE7row_max;
	// demoted variable
	.shared .align 4 .b8 _ZZN8pygpukit3ops2nn18softmax_f32_kernelEPKfPfmmE10shared_sum[128];
	// demoted variable
	.shared .align 4 .f32 _ZZN8pygpukit3ops2nn18softmax_f32_kernelEPKfPfmmE7row_sum;
	ld.param.u64 	%rd11, [_ZN8pygpukit3ops2nn18softmax_f32_kernelEPKfPfmm_param_0];
	ld.param.u64 	%rd12, [_ZN8pygpukit3ops2nn18softmax_f32_kernelEPKfPfmm_param_1];
	ld.param.u64 	%rd14, [_ZN8pygpukit3ops2nn18softmax_f32_kernelEPKfPfmm_param_2];
	ld.param.u64 	%rd13, [_ZN8pygpukit3ops2nn18softmax_f32_kernelEPKfPfmm_param_3];
	mov.u32 	%r13, %ctaid.x;
	cvt.u64.u32 	%rd1, %r13;
	setp.le.u64 	%p2, %rd14, %rd1;
	@%p2 bra 	$L__BB0_25;
	cvta.to.global.u64 	%rd15, %rd12;
	cvta.to.global.u64 	%rd16, %rd11;
	mul.lo.s64 	%rd17, %rd13, %rd1;
	shl.b64 	%rd18, %rd17, 2;
	add.s64 	%rd2, %rd16, %rd18;
	add.s64 	%rd3, %rd15, %rd18;
	mov.u32 	%r76, %tid.x;
	cvt.u64.u32 	%rd28, %r76;
	setp.le.u64 	%p3, %rd13, %rd28;
	mov.f32 	%f79, 0fFF800000;
	@%p3 bra 	$L__BB0_4;
	mov.f32 	%f79, 0fFF800000;
	mov.u32 	%r2, %ntid.x;
	mov.u64 	%rd26, %rd28;
	mov.u32 	%r74, %r76;
$L__BB0_3:
	shl.b64 	%rd19, %rd26, 2;
	add.s64 	%rd20, %rd2, %rd19;
	ld.global.nc.f32 	%f20, [%rd20];
	max.f32 	%f79, %f79, %f20;
	add.s32 	%r74, %r74, %r2;
	cvt.s64.s32 	%rd26, %r74;
	setp.gt.u64 	%p4, %rd13, %rd26;
	@%p4 bra 	$L__BB0_3;
$L__BB0_4:
	mov.b32 	%r14, %f79;
	shfl.sync.down.b32	%r15|%p5, %r14, 16, 31, -1;
	mov.b32 	%f21, %r15;
	max.f32 	%f22, %f79, %f21;
	mov.b32 	%r16, %f22;
	shfl.sync.down.b32	%r17|%p6, %r16, 8, 31, -1;
	mov.b32 	%f23, %r17;
	max.f32 	%f24, %f22, %f23;
	mov.b32 	%r18, %f24;
	shfl.sync.down.b32	%r19|%p7, %r18, 4, 31, -1;
	mov.b32 	%f25, %r19;
	max.f32 	%f26, %f24, %f25;
	mov.b32 	%r20, %f26;
	shfl.sync.down.b32	%r21|%p8, %r20, 2, 31, -1;
	mov.b32 	%f27, %r21;
	max.f32 	%f28, %f26, %f27;
	mov.b32 	%r22, %f28;
	shfl.sync.down.b32	%r23|%p9, %r22, 1, 31, -1;
	mov.b32 	%f29, %r23;
	max.f32 	%f4, %f28, %f29;
	and.b32  	%r5, %r76, 31;
	shr.u32 	%r6, %r76, 5;
	setp.ne.s32 	%p10, %r5, 0;
	@%p10 bra 	$L__BB0_6;
	shl.b32 	%r24, %r6, 2;
	mov.u32 	%r25, _ZZN8pygpukit3ops2nn18softmax_f32_kernelEPKfPfmmE10shared_max;
	add.s32 	%r26, %r25, %r24;
	st.shared.f32 	[%r26], %f4;
$L__BB0_6:
	bar.sync 	0;
	setp.gt.u32 	%p12, %r76, 31;
	mov.pred 	%p40, 0;
	@%p12 bra 	$L__BB0_11;
	mov.u32 	%r27, %ntid.x;
	add.s32 	%r28, %r27, 31;
	shr.u32 	%r29, %r28, 5;
	setp.ge.u32 	%p13, %r76, %r29;
	mov.f32 	%f80, 0fFF800000;
	@%p13 bra 	$L__BB0_9;
	shl.b32 	%r30, %r76, 2;
	mov.u32 	%r31, _ZZN8pygpukit3ops2nn18softmax_f32_kernelEPKfPfmmE10shared_max;
	add.s32 	%r32, %r31, %r30;
	ld.shared.f32 	%f80, [%r32];
$L__BB0_9:
	mov.b32 	%r33, %f80;
	shfl.sync.down.b32	%r34|%p15, %r33, 16, 31, -1;
	mov.b32 	%f31, %r34;
	max.f32 	%f32, %f80, %f31;
	mov.b32 	%r35, %f32;
	shfl.sync.down.b32	%r36|%p16, %r35, 8, 31, -1;
	mov.b32 	%f33, %r36;
	max.f32 	%f34, %f32, %f33;
	mov.b32 	%r37, %f34;
	shfl.sync.down.b32	%r38|%p17, %r37, 4, 31, -1;
	mov.b32 	%f35, %r38;
	max.f32 	%f36, %f34, %f35;
	mov.b32 	%r39, %f36;
	shfl.sync.down.b32	%r40|%p18, %r39, 2, 31, -1;
	mov.b32 	%f37, %r40;
	max.f32 	%f38, %f36, %f37;
	mov.b32 	%r41, %f38;
	shfl.sync.down.b32	%r42|%p19, %r41, 1, 31, -1;
	mov.b32 	%f39, %r42;
	max.f32 	%f7, %f38, %f39;
	setp.ne.s32 	%p20, %r76, 0;
	@%p20 bra 	$L__BB0_11;
	st.shared.f32 	[_ZZN8pygpukit3ops2nn18softmax_f32_kernelEPKfPfmmE7row_max], %f7;
	mov.pred 	%p40, -1;
$L__BB0_11:
	setp.le.u64 	%p22, %rd13, %rd28;
	bar.sync 	0;
	mov.f32 	%f82, 0f00000000;
	@%p22 bra 	$L__BB0_14;
	ld.shared.f32 	%f8, [_ZZN8pygpukit3ops2nn18softmax_f32_kernelEPKfPfmmE7row_max];
	mov.f32 	%f82, 0f00000000;
	mov.u32 	%r7, %ntid.x;
	mov.u64 	%rd27, %rd28;
	mov.u32 	%r75, %r76;
$L__BB0_13:
	shl.b64 	%rd21, %rd27, 2;
	add.s64 	%rd22, %rd2, %rd21;
	ld.global.nc.f32 	%f42, [%rd22];
	sub.f32 	%f43, %f42, %f8;
	fma.rn.f32 	%f44, %f43, 0f3BBB989D, 0f3F000000;
	cvt.sat.f32.f32 	%f45, %f44;
	mov.f32 	%f46, 0f4B400001;
	mov.f32 	%f47, 0f437C0000;
	fma.rm.f32 	%f48, %f45, %f47, %f46;
	add.f32 	%f49, %f48, 0fCB40007F;
	neg.f32 	%f50, %f49;
	fma.rn.f32 	%f51, %f43, 0f3FB8AA3B, %f50;
	fma.rn.f32 	%f52, %f43, 0f32A57060, %f51;
	mov.b32 	%r43, %f48;
	shl.b32 	%r44, %r43, 23;
	mov.b32 	%f53, %r44;
	ex2.approx.ftz.f32 	%f54, %f52;
	mul.f32 	%f55, %f54, %f53;
	add.s64 	%rd23, %rd3, %rd21;
	st.global.f32 	[%rd23], %f55;
	add.f32 	%f82, %f82, %f55;
	add.s32 	%r75, %r75, %r7;
	cvt.s64.s32 	%rd27, %r75;
	setp.gt.u64 	%p23, %rd13, %rd27;
	@%p23 bra 	$L__BB0_13;
$L__BB0_14:
	setp.ne.s32 	%p24, %r5, 0;
	mov.b32 	%r45, %f82;
	shfl.sync.down.b32	%r46|%p25, %r45, 16, 31, -1;
	mov.b32 	%f56, %r46;
	add.f32 	%f57, %f82, %f56;
	mov.b32 	%r47, %f57;
	shfl.sync.down.b32	%r48|%p26, %r47, 8, 31, -1;
	mov.b32 	%f58, %r48;
	add.f32 	%f59, %f57, %f58;
	mov.b32 	%r49, %f59;
	shfl.sync.down.b32	%r50|%p27, %r49, 4, 31, -1;
	mov.b32 	%f60, %r50;
	add.f32 	%f61, %f59, %f60;
	mov.b32 	%r51, %f61;
	shfl.sync.down.b32	%r52|%p28, %r51, 2, 31, -1;
	mov.b32 	%f62, %r52;
	add.f32 	%f63, %f61, %f62;
	mov.b32 	%r53, %f63;
	shfl.sync.down.b32	%r54|%p29, %r53, 1, 31, -1;
	mov.b32 	%f64, %r54;
	add.f32 	%f84, %f63, %f64;
	@%p24 bra 	$L__BB0_16;
	shl.b32 	%r55, %r6, 2;
	mov.u32 	%r56, _ZZN8pygpukit3ops2nn18softmax_f32_kernelEPKfPfmmE10shared_sum;
	add.s32 	%r57, %r56, %r55;
	st.shared.f32 	[%r57], %f84;
$L__BB0_16:
	setp.gt.u32 	%p30, %r76, 31;
	bar.sync 	0;
	@%p30 bra 	$L__BB0_20;
	mov.u32 	%r58, %ntid.x;
	add.s32 	%r59, %r58, 31;
	shr.u32 	%r60, %r59, 5;
	setp.ge.u32 	%p31, %r76, %r60;
	mov.f32 	%f83, 0f00000000;
	@%p31 bra 	$L__BB0_19;
	shl.b32 	%r61, %r76, 2;
	mov.u32 	%r62, _ZZN8pygpukit3ops2nn18softmax_f32_kernelEPKfPfmmE10shared_sum;
	add.s32 	%r63, %r62, %r61;
	ld.shared.f32 	%f83, [%r63];
$L__BB0_19:
	mov.b32 	%r64, %f83;
	shfl.sync.down.b32	%r65|%p32, %r64, 16, 31, -1;
	mov.b32 	%f66, %r65;
	add.f32 	%f67, %f83, %f66;
	mov.b32 	%r66, %f67;
	shfl.sync.down.b32	%r67|%p33, %r66, 8, 31, -1;
	mov.b32 	%f68, %r67;
	add.f32 	%f69, %f67, %f68;
	mov.b32 	%r68, %f69;
	shfl.sync.down.b32	%r69|%p34, %r68, 4, 31, -1;
	mov.b32 	%f70, %r69;
	add.f32 	%f71, %f69, %f70;
	mov.b32 	%r70, %f71;
	shfl.sync.down.b32	%r71|%p35, %r70, 2, 31, -1;
	mov.b32 	%f72, %r71;
	add.f32 	%f73, %f71, %f72;
	mov.b32 	%r72, %f73;
	shfl.sync.down.b32	%r73|%p36, %r72, 1, 31, -1;
	mov.b32 	%f74, %r73;
	add.f32 	%f84, %f73, %f74;
$L__BB0_20:
	not.pred 	%p37, %p40;
	@%p37 bra 	$L__BB0_22;
	st.shared.f32 	[_ZZN8pygpukit3ops2nn18softmax_f32_kernelEPKfPfmmE7row_sum], %f84;
$L__BB0_22:
	setp.le.u64 	%p38, %rd13, %rd28;
	bar.sync 	0;
	@%p38 bra 	$L__BB0_25;
	ld.shared.f32 	%f75, [_ZZN8pygpukit3ops2nn18softmax_f32_kernelEPKfPfmmE7row_sum];
	mov.u32 	%r10, %ntid.x;
	rcp.rn.f32 	%f17, %f75;
$L__BB0_24:
	shl.b64 	%rd24, %rd28, 2;
	add.s64 	%rd25, %rd3, %rd24;
	ld.global.f32 	%f76, [%rd25];
	mul.f32 	%f77, %f17, %f76;
	st.global.f32 	[%rd25], %f77;
	add.s32 	%r76, %r76, %r10;
	cvt.s64.s32 	%rd28, %r76;
	setp.gt.u64 	%p39, %rd13, %rd28;
	@%p39 bra 	$L__BB0_24;
$L__BB0_25:
	ret;

}
	// .globl	_ZN8pygpukit3ops2nn18softmax_f64_kernelEPKdPdmm
.visible .entry _ZN8pygpukit3ops2nn18softmax_f64_kernelEPKdPdmm(
	.param .u64 .ptr .align 1 _ZN8pygpukit3ops2nn18softmax_f64_kernelEPKdPdmm_param_0,
	.param .u64 .ptr .align 1 _ZN8pygpukit3ops2nn18softmax_f64_kernelEPKdPdmm_param_1,
	.param .u64 _ZN8pygpukit3ops2nn18softmax_f64_kernelEPKdPdmm_param_2,
	.param .u64 _ZN8pygpukit3ops2nn18softmax_f64_kernelEPKdPdmm_param_3
)
{
	.reg .pred 	%p<64>;
	.reg .b32 	%r<130>;
	.reg .b32 	%f<3>;
	.reg .b64 	%rd<30>;
	.reg .b64 	%fd<101>;
	// demoted variable
	.shared .align 8 .b8 _ZZN8pygpukit3ops2nn18softmax_f64_kernelEPKdPdmmE10shared_max[256];
	// demoted variable
	.shared .align 8 .f64 _ZZN8pygpukit3ops2nn18softmax_f64_kernelEPKdPdmmE7row_max;
	// demoted variable
	.shared .align 8 .b8 _ZZN8pygpukit3ops2nn18softmax_f64_kernelEPKdPdmmE10shared_sum[256];
	// demoted variable
	.shared .align 8 .f64 _ZZN8pygpukit3ops2nn18softmax_f64_kernelEPKdPdmmE7row_sum;
	ld.param.u64 	%rd11, [_ZN8pygpukit3ops2nn18softmax_f64_kernelEPKdPdmm_param_0];
	ld.param.u64 	%rd12, [_ZN8pygpukit3ops2nn18softmax_f64_kernelEPKdPdmm_param_1];
	ld.param.u64 	%rd14, [_ZN8pygpukit3ops2nn18softmax_f64_kernelEPKdPdmm_param_2];
	ld.param.u64 	%rd13, [_ZN8pygpukit3ops2nn18softmax_f64_kernelEPKdPdmm_param_3];
	mov.u32 	%r16, %ctaid.x;
	cvt.u64.u32 	%rd1, %r16;
	setp.le.u64 	%p2, %rd14, %rd1;
	@%p2 bra 	$L__BB1_28;
	cvta.to.global.u64 	%rd15, %rd12;
	cvta.to.global.u64 	%rd16, %rd11;
	mul.lo.s64 	%rd17, %rd13, %rd1;
	shl.b64 	%rd18, %rd17, 3;
	add.s64 	%rd2, %rd16, %rd18;
	add.s64 	%rd3, %rd15, %rd18;
	mov.u32 	%r129, %tid.x;
	cvt.u64.u32 	%rd29, %r129;
	setp.le.u64 	%p3, %rd13, %rd29;
	mov.f64 	%fd94, 0dFFF0000000000000;
	@%p3 bra 	$L__BB1_4;
	mov.f64 	%fd94, 0dFFF0000000000000;
	mov.u32 	%r2, %ntid.x;
	mov.u64 	%rd27, %rd29;
	mov.u32 	%r127, %r129;
$L__BB1_3:
	shl.b64 	%rd19, %rd27, 3;
	add.s64 	%rd20, %rd2, %rd19;
	ld.global.nc.f64 	%fd25, [%rd20];
	max.f64 	%fd94, %fd94, %fd25;
	add.s32 	%r127, %r127, %r2;
	cvt.s64.s32 	%rd27, %r127;
	setp.gt.u64 	%p4, %rd13, %rd27;
	@%p4 bra 	$L__BB1_3;
$L__BB1_4:
	// begin inline asm
	mov.b64 {%r17,%r18}, %fd94;
	// end inline asm
	shfl.sync.down.b32	%r20|%p5, %r18, 16, 31, -1;
	shfl.sync.down.b32	%r19|%p6, %r17, 16, 31, -1;
	// begin inline asm
	mov.b64 %fd27, {%r19,%r20};
	// end inline asm
	max.f64 	%fd28, %fd94, %fd27;
	// begin inline asm
	mov.b64 {%r21,%r22}, %fd28;
	// end inline asm
	shfl.sync.down.b32	%r24|%p7, %r22, 8, 31, -1;
	shfl.sync.down.b32	%r23|%p8, %r21, 8, 31, -1;
	// begin inline asm
	mov.b64 %fd29, {%r23,%r24};
	// end inline asm
	max.f64 	%fd30, %fd28, %fd29;
	// begin inline asm
	mov.b64 {%r25,%r26}, %fd30;
	// end inline asm
	shfl.sync.down.b32	%r28|%p9, %r26, 4, 31, -1;
	shfl.sync.down.b32	%r27|%p10, %r25, 4, 31, -1;
	// begin inline asm
	mov.b64 %fd31, {%r27,%r28};
	// end inline asm
	max.f64 	%fd32, %fd30, %fd31;
	// begin inline asm
	mov.b64 {%r29,%r30}, %fd32;
	// end inline asm
	shfl.sync.down.b32	%r32|%p11, %r30, 2, 31, -1;
	shfl.sync.down.b32	%r31|%p12, %r29, 2, 31, -1;
	// begin inline asm
	mov.b64 %fd33, {%r31,%r32};
	// end inline asm
	max.f64 	%fd34, %fd32, %fd33;
	// begin inline asm
	mov.b64 {%r33,%r34}, %fd34;
	// end inline asm
	shfl.sync.down.b32	%r36|%p13, %r34, 1, 31, -1;
	shfl.sync.down.b32	%r35|%p14, %r33, 1, 31, -1;
	// begin inline asm
	mov.b64 %fd35, {%r35,%r36};
	// end inline asm
	max.f64 	%fd4, %fd34, %fd35;
	and.b32  	%r5, %r129, 31;
	shr.u32 	%r6, %r129, 5;
	setp.ne.s32 	%p15, %r5, 0;
	@%p15 bra 	$L__BB1_6;
	shl.b32 	%r37, %r6, 3;
	mov.u32 	%r38, _ZZN8pygpukit3ops2nn18softmax_f64_kernelEPKdPdmmE10shared_max;
	add.s32 	%r39, %r38, %r37;
	st.shared.f64 	[%r39], %fd4;
$L__BB1_6:
	bar.sync 	0;
	setp.gt.u32 	%p17, %r129, 31;
	mov.pred 	%p63, 0;
	@%p17 bra 	$L__BB1_11;
	mov.u32 	%r40, %ntid.x;
	add.s32 	%r41, %r40, 31;
	shr.u32 	%r42, %r41, 5;
	setp.ge.u32 	%p18, %r129, %r42;
	mov.f64 	%fd95, 0dFFF0000000000000;
	@%p18 bra 	$L__BB1_9;
	shl.b32 	%r43, %r129, 3;
	mov.u32 	%r44, _ZZN8pygpukit3ops2nn18softmax_f64_kernelEPKdPdmmE10shared_max;
	add.s32 	%r45, %r44, %r43;
	ld.shared.f64 	%fd95, [%r45];
$L__BB1_9:
	// begin inline asm
	mov.b64 {%r46,%r47}, %fd95;
	// end inline asm
	shfl.sync.down.b32	%r49|%p20, %r47, 16, 31, -1;
	shfl.sync.down.b32	%r48|%p21, %r46, 16, 31, -1;
	// begin inline asm
	mov.b64 %fd38, {%r48,%r49};
	// end inline asm
	max.f64 	%fd39, %fd95, %fd38;
	// begin inline asm
	mov.b64 {%r50,%r51}, %fd39;
	// end inline asm
	shfl.sync.down.b32	%r53|%p22, %r51, 8, 31, -1;
	shfl.sync.down.b32	%r52|%p23, %r50, 8, 31, -1;
	// begin inline asm
	mov.b64 %fd40, {%r52,%r53};
	// end inline asm
	max.f64 	%fd41, %fd39, %fd40;
	// begin inline asm
	mov.b64 {%r54,%r55}, %fd41;
	// end inline asm
	shfl.sync.down.b32	%r57|%p24, %r55, 4, 31, -1;
	shfl.sync.down.b32	%r56|%p25, %r54, 4, 31, -1;
	// begin inline asm
	mov.b64 %fd42, {%r56,%r57};
	// end inline asm
	max.f64 	%fd43, %fd41, %fd42;
	// begin inline asm
	mov.b64 {%r58,%r59}, %fd43;
	// end inline asm
	shfl.sync.down.b32	%r61|%p26, %r59, 2, 31, -1;
	shfl.sync.down.b32	%r60|%p27, %r58, 2, 31, -1;
	// begin inline asm
	mov.b64 %fd44, {%r60,%r61};
	// end inline asm
	max.f64 	%fd45, %fd43, %fd44;
	// begin inline asm
	mov.b64 {%r62,%r63}, %fd45;
	// end inline asm
	shfl.sync.down.b32	%r65|%p28, %r63, 1, 31, -1;
	shfl.sync.down.b32	%r64|%p29, %r62, 1, 31, -1;
	// begin inline asm
	mov.b64 %fd46, {%r64,%r65};
	// end inline asm
	max.f64 	%fd7, %fd45, %fd46;
	setp.ne.s32 	%p30, %r129, 0;
	@%p30 bra 	$L__BB1_11;
	st.shared.f64 	[_ZZN8pygpukit3ops2nn18softmax_f64_kernelEPKdPdmmE7row_max], %fd7;
	mov.pred 	%p63, -1;
$L__BB1_11:
	setp.le.u64 	%p32, %rd13, %rd29;
	bar.sync 	0;
	mov.f64 	%fd98, 0d0000000000000000;
	@%p32 bra 	$L__BB1_17;
	ld.shared.f64 	%fd8, [_ZZN8pygpukit3ops2nn18softmax_f64_kernelEPKdPdmmE7row_max];
	mov.f64 	%fd98, 0d0000000000000000;
	mov.u32 	%r7, %ntid.x;
	mov.u64 	%rd28, %rd29;
	mov.u32 	%r128, %r129;
$L__BB1_13:
	shl.b64 	%rd21, %rd28, 3;
	add.s64 	%rd22, %rd2, %rd21;
	ld.global.nc.f64 	%fd49, [%rd22];
	sub.f64 	%fd10, %fd49, %fd8;
	fma.rn.f64 	%fd50, %fd10, 0d3FF71547652B82FE, 0d4338000000000000;
	{
	.reg .b32 %temp; 
	mov.b64 	{%r9, %temp}, %fd50;
	}
	mov.f64 	%fd51, 0dC338000000000000;
	add.rn.f64 	%fd52, %fd50, %fd51;
	fma.rn.f64 	%fd53, %fd52, 0dBFE62E42FEFA39EF, %fd10;
	fma.rn.f64 	%fd54, %fd52, 0dBC7ABC9E3B39803F, %fd53;
	fma.rn.f64 	%fd55, %fd54, 0d3E5ADE1569CE2BDF, 0d3E928AF3FCA213EA;
	fma.rn.f64 	%fd56, %fd55, %fd54, 0d3EC71DEE62401315;
	fma.rn.f64 	%fd57, %fd56, %fd54, 0d3EFA01997C89EB71;
	fma.rn.f64 	%fd58, %fd57, %fd54, 0d3F2A01A014761F65;
	fma.rn.f64 	%fd59, %fd58, %fd54, 0d3F56C16C1852B7AF;
	fma.rn.f64 	%fd60, %fd59, %fd54, 0d3F81111111122322;
	fma.rn.f64 	%fd61, %fd60, %fd54, 0d3FA55555555502A1;
	fma.rn.f64 	%fd62, %fd61, %fd54, 0d3FC5555555555511;
	fma.rn.f64 	%fd63, %fd62, %fd54, 0d3FE000000000000B;
	fma.rn.f64 	%fd64, %fd63, %fd54, 0d3FF0000000000000;
	fma.rn.f64 	%fd65, %fd64, %fd54, 0d3FF0000000000000;
	{
	.reg .b32 %temp; 
	mov.b64 	{%r10, %temp}, %fd65;
	}
	{
	.reg .b32 %temp; 
	mov.b64 	{%temp, %r11}, %fd65;
	}
	shl.b32 	%r66, %r9, 20;
	add.s32 	%r67, %r66, %r11;
	mov.b64 	%fd97, {%r10, %r67};
	{
	.reg .b32 %temp; 
	mov.b64 	{%temp, %r68}, %fd10;
	}
	mov.b32 	%f2, %r68;
	abs.f32 	%f1, %f2;
	setp.lt.f32 	%p33, %f1, 0f4086232B;
	@%p33 bra 	$L__BB1_16;
	setp.lt.f64 	%p34, %fd10, 0d0000000000000000;
	add.f64 	%fd66, %fd10, 0d7FF0000000000000;
	selp.f64 	%fd97, 0d0000000000000000, %fd66, %p34;
	setp.geu.f32 	%p35, %f1, 0f40874800;
	@%p35 bra 	$L__BB1_16;
	shr.u32 	%r69, %r9, 31;
	add.s32 	%r70, %r9, %r69;
	shr.s32 	%r71, %r70, 1;
	shl.b32 	%r72, %r71, 20;
	add.s32 	%r73, %r11, %r72;
	mov.b64 	%fd67, {%r10, %r73};
	sub.s32 	%r74, %r9, %r71;
	shl.b32 	%r75, %r74, 20;
	add.s32 	%r76, %r75, 1072693248;
	mov.b32 	%r77, 0;
	mov.b64 	%fd68, {%r77, %r76};
	mul.f64 	%fd97, %fd68, %fd67;
$L__BB1_16:
	add.s64 	%rd24, %rd3, %rd21;
	st.global.f64 	[%rd24], %fd97;
	add.f64 	%fd98, %fd98, %fd97;
	add.s32 	%r128, %r128, %r7;
	cvt.s64.s32 	%rd28, %r128;
	setp.gt.u64 	%p36, %rd13, %rd28;
	@%p36 bra 	$L__BB1_13;
$L__BB1_17:
	setp.ne.s32 	%p37, %r5, 0;
	// begin inline asm
	mov.b64 {%r78,%r79}, %fd98;
	// end inline asm
	shfl.sync.down.b32	%r81|%p38, %r79, 16, 31, -1;
	shfl.sync.down.b32	%r80|%p39, %r78, 16, 31, -1;
	// begin inline asm
	mov.b64 %fd70, {%r80,%r81};
	// end inline asm
	add.f64 	%fd71, %fd98, %fd70;
	// begin inline asm
	mov.b64 {%r82,%r83}, %fd71;
	// end inline asm
	shfl.sync.down.b32	%r85|%p40, %r83, 8, 31, -1;
	shfl.sync.down.b32	%r84|%p41, %r82, 8, 31, -1;
	// begin inline asm
	mov.b64 %fd72, {%r84,%r85};
	// end inline asm
	add.f64 	%fd73, %fd71, %fd72;
	// begin inline asm
	mov.b64 {%r86,%r87}, %fd73;
	// end inline asm
	shfl.sync.down.b32	%r89|%p42, %r87, 4, 31, -1;
	shfl.sync.down.b32	%r88|%p43, %r86, 4, 31, -1;
	// begin inline asm
	mov.b64 %fd74, {%r88,%r89};
	// end inline asm
	add.f64 	%fd75, %fd73, %fd74;
	// begin inline asm
	mov.b64 {%r90,%r91}, %fd75;
	// end inline asm
	shfl.sync.down.b32	%r93|%p44, %r91, 2, 31, -1;
	shfl.sync.down.b32	%r92|%p45, %r90, 2, 31, -1;
	// begin inline asm
	mov.b64 %fd76, {%r92,%r93};
	// end inline asm
	add.f64 	%fd77, %fd75, %fd76;
	// begin inline asm
	mov.b64 {%r94,%r95}, %fd77;
	// end inline asm
	shfl.sync.down.b32	%r97|%p46, %r95, 1, 31, -1;
	shfl.sync.down.b32	%r96|%p47, %r94, 1, 31, -1;
	// begin inline asm
	mov.b64 %fd78, {%r96,%r97};
	// end inline asm
	add.f64 	%fd100, %fd77, %fd78;
	@%p37 bra 	$L__BB1_19;
	shl.b32 	%r98, %r6, 3;
	mov.u32 	%r99, _ZZN8pygpukit3ops2nn18softmax_f64_kernelEPKdPdmmE10shared_sum;
	add.s32 	%r100, %r99, %r98;
	st.shared.f64 	[%r100], %fd100;
$L__BB1_19:
	setp.gt.u32 	%p48, %r129, 31;
	bar.sync 	0;
	@%p48 bra 	$L__BB1_23;
	mov.u32 	%r101, %ntid.x;
	add.s32 	%r102, %r101, 31;
	shr.u32 	%r103, %r102, 5;
	setp.ge.u32 	%p49, %r129, %r103;
	mov.f64 	%fd99, 0d0000000000000000;
	@%p49 bra 	$L__BB1_22;
	shl.b32 	%r104, %r129, 3;
	mov.u32 	%r105, _ZZN8pygpukit3ops2nn18softmax_f64_kernelEPKdPdmmE10shared_sum;
	add.s32 	%r106, %r105, %r104;
	ld.shared.f64 	%fd99, [%r106];
$L__BB1_22:
	// begin inline asm
	mov.b64 {%r107,%r108}, %fd99;
	// end inline asm
	shfl.sync.down.b32	%r110|%p50, %r108, 16, 31, -1;
	shfl.sync.down.b32	%r109|%p51, %r107, 16, 31, -1;
	// begin inline asm
	mov.b64 %fd81, {%r109,%r110};
	// end inline asm
	add.f64 	%fd82, %fd99, %fd81;
	// begin inline asm
	mov.b64 {%r111,%r112}, %fd82;
	// end inline asm
	shfl.sync.down.b32	%r114|%p52, %r112, 8, 31, -1;
	shfl.sync.down.b32	%r113|%p53, %r111, 8, 31, -1;
	// begin inline asm
	mov.b64 %fd83, {%r113,%r114};
	// end inline asm
	add.f64 	%fd84, %fd82, %fd83;
	// begin inline asm
	mov.b64 {%r115,%r116}, %fd84;
	// end inline asm
	shfl.sync.down.b32	%r118|%p54, %r116, 4, 31, -1;
	shfl.sync.down.b32	%r117|%p55, %r115, 4, 31, -1;
	// begin inline asm
	mov.b64 %fd85, {%r117,%r118};
	// end inline asm
	add.f64 	%fd86, %fd84, %fd85;
	// begin inline asm
	mov.b64 {%r119,%r120}, %fd86;
	// end inline asm
	shfl.sync.down.b32	%r122|%p56, %r120, 2, 31, -1;
	shfl.sync.down.b32	%r121|%p57, %r119, 2, 31, -1;
	// begin inline asm
	mov.b64 %fd87, {%r121,%r122};
	// end inline asm
	add.f64 	%fd88, %fd86, %fd87;
	// begin inline asm
	mov.b64 {%r123,%r124}, %fd88;
	// end inline asm
	shfl.sync.down.b32	%r126|%p58, %r124, 1, 31, -1;
	shfl.sync.down.b32	%r125|%p59, %r123, 1, 31, -1;
	// begin inline asm
	mov.b64 %fd89, {%r125,%r126};
	// end inline asm
	add.f64 	%fd100, %fd88, %fd89;
$L__BB1_23:
	not.pred 	%p60, %p63;
	@%p60 bra 	$L__BB1_25;
	st.shared.f64 	[_ZZN8pygpukit3ops2nn18softmax_f64_kernelEPKdPdmmE7row_sum], %fd100;
$L__BB1_25:
	setp.le.u64 	%p61, %rd13, %rd29;
	bar.sync 	0;
	@%p61 bra 	$L__BB1_28;
	ld.shared.f64 	%fd90, [_ZZN8pygpukit3ops2nn18softmax_f64_kernelEPKdPdmmE7row_sum];
	mov.u32 	%r13, %ntid.x;
	rcp.rn.f64 	%fd22, %fd90;
$L__BB1_27:
	shl.b64 	%rd25, %rd29, 3;
	add.s64 	%rd26, %rd3, %rd25;
	ld.global.f64 	%fd91, [%rd26];
	mul.f64 	%fd92, %fd22, %fd91;
	st.global.f64 	[%rd26], %fd92;
	add.s32 	%r129, %r129, %r13;
	cvt.s64.s32 	%rd29, %r129;
	setp.gt.u64 	%p62, %rd13, %rd29;
	@%p62 bra 	$L__BB1_27;
$L__BB1_28:
	ret;

}
	// .globl	_ZN8pygpukit3ops2nn18softmax_f16_kernelEPK6__halfPS2_mm
.visible .entry _ZN8pygpukit3ops2nn18softmax_f16_kernelEPK6__halfPS2_mm(
	.param .u64 .ptr .align 1 _ZN8pygpukit3ops2nn18softmax_f16_kernelEPK6__halfPS2_mm_param_0,
	.param .u64 .ptr .align 1 _ZN8pygpukit3ops2nn18softmax_f16_kernelEPK6__halfPS2_mm_param_1,
	.param .u64 _ZN8pygpukit3ops2nn18softmax_f16_kernelEPK6__halfPS2_mm_param_2,
	.param .u64 _ZN8pygpukit3ops2nn18softmax_f16_kernelEPK6__halfPS2_mm_param_3
)
{
	.reg .pred 	%p<41>;
	.reg .b16 	%rs<6>;
	.reg .b32 	%r<77>;
	.reg .b32 	%f<85>;
	.reg .b64 	%rd<29>;
	// demoted variable
	.shared .align 4 .b8 _ZZN8pygpukit3ops2nn18softmax_f16_kernelEPK6__halfPS2_mmE10shared_max[128];
	// demoted variable
	.shared .align 4 .f32 _ZZN8pygpukit3ops2nn18softmax_f16_kernelEPK6__halfPS2_mmE7row_max;
	// demoted variable
	.shared .align 4 .b8 _ZZN8pygpukit3ops2nn18softmax_f16_kernelEPK6__halfPS2_mmE10shared_sum[128];
	// demoted variable
	.shared .align 4 .f32 _ZZN8pygpukit3ops2nn18softmax_f16_kernelEPK6__halfPS2_mmE7row_sum;
	ld.param.u64 	%rd11, [_ZN8pygpukit3ops2nn18softmax_f16_kernelEPK6__halfPS2_mm_param_0];
	ld.param.u64 	%rd12, [_ZN8pygpukit3ops2nn18softmax_f16_kernelEPK6__halfPS2_mm_param_1];
	ld.param.u64 	%rd14, [_ZN8pygpukit3ops2nn18softmax_f16_kernelEPK6__halfPS2_mm_param_2];
	ld.param.u64 	%rd13, [_ZN8pygpukit3ops2nn18softmax_f16_kernelEPK6__halfPS2_mm_param_3];
	mov.u32 	%r13, %ctaid.x;
	cvt.u64.u32 	%rd1, %r13;
	setp.le.u64 	%p2, %rd14, %rd1;
	@%p2 bra 	$L__BB2_25;
	cvta.to.global.u64 	%rd15, %rd12;
	cvta.to.global.u64 	%rd16, %rd11;
	mul.lo.s64 	%rd17, %rd13, %rd1;
	shl.b64 	%rd18, %rd17, 1;
	add.s64 	%rd2, %rd16, %rd18;
	add.s64 	%rd3, %rd15, %rd18;
	mov.u32 	%r76, %tid.x;
	cvt.u64.u32 	%rd28, %r76;
	setp.le.u64 	%p3, %rd13, %rd28;
	mov.f32 	%f79, 0fFF800000;
	@%p3 bra 	$L__BB2_4;
	mov.f32 	%f79, 0fFF800000;
	mov.u32 	%r2, %ntid.x;
	mov.u64 	%rd26, %rd28;
	mov.u32 	%r74, %r76;
$L__BB2_3:
	shl.b64 	%rd19, %rd26, 1;
	add.s64 	%rd20, %rd2, %rd19;
	ld.global.nc.u16 	%rs1, [%rd20];
	// begin inline asm
	{  cvt.f32.f16 %f20, %rs1;}

	// end inline asm
	max.f32 	%f79, %f79, %f20;
	add.s32 	%r74, %r74, %r2;
	cvt.s64.s32 	%rd26, %r74;
	setp.gt.u64 	%p4, %rd13, %rd26;
	@%p4 bra 	$L__BB2_3;
$L__BB2_4:
	mov.b32 	%r14, %f79;
	shfl.sync.down.b32	%r15|%p5, %r14, 16, 31, -1;
	mov.b32 	%f21, %r15;
	max.f32 	%f22, %f79, %f21;
	mov.b32 	%r16, %f22;
	shfl.sync.down.b32	%r17|%p6, %r16, 8, 31, -1;
	mov.b32 	%f23, %r17;
	max.f32 	%f24, %f22, %f23;
	mov.b32 	%r18, %f24;
	shfl.sync.down.b32	%r19|%p7, %r18, 4, 31, -1;
	mov.b32 	%f25, %r19;
	max.f32 	%f26, %f24, %f25;
	mov.b32 	%r20, %f26;
	shfl.sync.down.b32	%r21|%p8, %r20, 2, 31, -1;
	mov.b32 	%f27, %r21;
	max.f32 	%f28, %f26, %f27;
	mov.b32 	%r22, %f28;
	shfl.sync.down.b32	%r23|%p9, %r22, 1, 31, -1;
	mov.b32 	%f29, %r23;
	max.f32 	%f4, %f28, %f29;
	and.b32  	%r5, %r76, 31;
	shr.u32 	%r6, %r76, 5;
	setp.ne.s32 	%p10, %r5, 0;
	@%p10 bra 	$L__BB2_6;
	shl.b32 	%r24, %r6, 2;
	mov.u32 	%r25, _ZZN8pygpukit3ops2nn18softmax_f16_kernelEPK6__halfPS2_mmE10shared_max;
	add.s32 	%r26, %r25, %r24;
	st.shared.f32 	[%r26], %f4;
$L__BB2_6:
	bar.sync 	0;
	setp.gt.u32 	%p12, %r76, 31;
	mov.pred 	%p40, 0;
	@%p12 bra 	$L__BB2_11;
	mov.u32 	%r27, %ntid.x;
	add.s32 	%r28, %r27, 31;
	shr.u32 	%r29, %r28, 5;
	setp.ge.u32 	%p13, %r76, %r29;
	mov.f32 	%f80, 0fFF800000;
	@%p13 bra 	$L__BB2_9;
	shl.b32 	%r30, %r76, 2;
	mov.u32 	%r31, _ZZN8pygpukit3ops2nn18softmax_f16_kernelEPK6__halfPS2_mmE10shared_max;
	add.s32 	%r32, %r31, %r30;
	ld.shared.f32 	%f80, [%r32];
$L__BB2_9:
	mov.b32 	%r33, %f80;
	shfl.sync.down.b32	%r34|%p15, %r33, 16, 31, -1;
	mov.b32 	%f31, %r34;
	max.f32 	%f32, %f80, %f31;
	mov.b32 	%r35, %f32;
	shfl.sync.down.b32	%r36|%p16, %r35, 8, 31, -1;
	mov.b32 	%f33, %r36;
	max.f32 	%f34, %f32, %f33;
	mov.b32 	%r37, %f34;
	shfl.sync.down.b32	%r38|%p17, %r37, 4, 31, -1;
	mov.b32 	%f35, %r38;
	max.f32 	%f36, %f34, %f35;
	mov.b32 	%r39, %f36;
	shfl.sync.down.b32	%r40|%p18, %r39, 2, 31, -1;
	mov.b32 	%f37, %r40;
	max.f32 	%f38, %f36, %f37;
	mov.b32 	%r41, %f38;
	shfl.sync.down.b32	%r42|%p19, %r41, 1, 31, -1;
	mov.b32 	%f39, %r42;
	max.f32 	%f7, %f38, %f39;
	setp.ne.s32 	%p20, %r76, 0;
	@%p20 bra 	$L__BB2_11;
	st.shared.f32 	[_ZZN8pygpukit3ops2nn18softmax_f16_kernelEPK6__halfPS2_mmE7row_max], %f7;
	mov.pred 	%p40, -1;
$L__BB2_11:
	setp.le.u64 	%p22, %rd13, %rd28;
	bar.sync 	0;
	mov.f32 	%f82, 0f00000000;
	@%p22 bra 	$L__BB2_14;
	ld.shared.f32 	%f8, [_ZZN8pygpukit3ops2nn18softmax_f16_kernelEPK6__halfPS2_mmE7row_max];
	mov.f32 	%f82, 0f00000000;
	mov.u32 	%r7, %ntid.x;
	mov.u64 	%rd27, %rd28;
	mov.u32 	%r75, %r76;
$L__BB2_13:
	shl.b64 	%rd21, %rd27, 1;
	add.s64 	%rd22, %rd2, %rd21;
	ld.global.nc.u16 	%rs2, [%rd22];
	// begin inline asm
	{  cvt.f32.f16 %f42, %rs2;}

	// end inline asm
	sub.f32 	%f44, %f42, %f8;
	fma.rn.f32 	%f45, %f44, 0f3BBB989D, 0f3F000000;
	cvt.sat.f32.f32 	%f46, %f45;
	mov.f32 	%f47, 0f4B400001;
	mov.f32 	%f48, 0f437C0000;
	fma.rm.f32 	%f49, %f46, %f48, %f47;
	add.f32 	%f50, %f49, 0fCB40007F;
	neg.f32 	%f51, %f50;
	fma.rn.f32 	%f52, %f44, 0f3FB8AA3B, %f51;
	fma.rn.f32 	%f53, %f44, 0f32A57060, %f52;
	mov.b32 	%r43, %f49;
	shl.b32 	%r44, %r43, 23;
	mov.b32 	%f54, %r44;
	ex2.approx.ftz.f32 	%f55, %f53;
	mul.f32 	%f43, %f55, %f54;
	// begin inline asm
	{  cvt.rn.f16.f32 %rs3, %f43;}

	// end inline asm
	add.s64 	%rd23, %rd3, %rd21;
	st.global.u16 	[%rd23], %rs3;
	add.f32 	%f82, %f82, %f43;
	add.s32 	%r75, %r75, %r7;
	cvt.s64.s32 	%rd27, %r75;
	setp.gt.u64 	%p23, %rd13, %rd27;
	@%p23 bra 	$L__BB2_13;
$L__BB2_14:
	setp.ne.s32 	%p24, %r5, 0;
	mov.b32 	%r45, %f82;
	shfl.sync.down.b32	%r46|%p25, %r45, 16, 31, -1;
	mov.b32 	%f56, %r46;
	add.f32 	%f57, %f82, %f56;
	mov.b32 	%r47, %f57;
	shfl.sync.down.b32	%r48|%p26, %r47, 8, 31, -1;
	mov.b32 	%f58, %r48;
	add.f32 	%f59, %f57, %f58;
	mov.b32 	%r49, %f59;
	shfl.sync.down.b32	%r50|%p27, %r49, 4, 31, -1;
	mov.b32 	%f60, %r50;
	add.f32 	%f61, %f59, %f60;
	mov.b32 	%r51, %f61;
	shfl.sync.down.b32	%r52|%p28, %r51, 2, 31, -1;
	mov.b32 	%f62, %r52;
	add.f32 	%f63, %f61, %f62;
	mov.b32 	%r53, %f63;
	shfl.sync.down.b32	%r54|%p29, %r53, 1, 31, -1;
	mov.b32 	%f64, %r54;
	add.f32 	%f84, %f63, %f64;
	@%p24 bra 	$L__BB2_16;
	shl.b32 	%r55, %r6, 2;
	mov.u32 	%r56, _ZZN8pygpukit3ops2nn18softmax_f16_kernelEPK6__halfPS2_mmE10shared_sum;
	add.s32 	%r57, %r56, %r55;
	st.shared.f32 	[%r57], %f84;
$L__BB2_16:
	setp.gt.u32 	%p30, %r76, 31;
	bar.sync 	0;
	@%p30 bra 	$L__BB2_20;
	mov.u32 	%r58, %ntid.x;
	add.s32 	%r59, %r58, 31;
	shr.u32 	%r60, %r59, 5;
	setp.ge.u32 	%p31, %r76, %r60;
	mov.f32 	%f83, 0f00000000;
	@%p31 bra 	$L__BB2_19;
	shl.b32 	%r61, %r76, 2;
	mov.u32 	%r62, _ZZN8pygpukit3ops2nn18softmax_f16_kernelEPK6__halfPS2_mmE10shared_sum;
	add.s32 	%r63, %r62, %r61;
	ld.shared.f32 	%f83, [%r63];
$L__BB2_19:
	mov.b32 	%r64, %f83;
	shfl.sync.down.b32	%r65|%p32, %r64, 16, 31, -1;
	mov.b32 	%f66, %r65;
	add.f32 	%f67, %f83, %f66;
	mov.b32 	%r66, %f67;
	shfl.sync.down.b32	%r67|%p33, %r66, 8, 31, -1;
	mov.b32 	%f68, %r67;
	add.f32 	%f69, %f67, %f68;
	mov.b32 	%r68, %f69;
	shfl.sync.down.b32	%r69|%p34, %r68, 4, 31, -1;
	mov.b32 	%f70, %r69;
	add.f32 	%f71, %f69, %f70;
	mov.b32 	%r70, %f71;
	shfl.sync.down.b32	%r71|%p35, %r70, 2, 31, -1;
	mov.b32 	%f72, %r71;
	add.f32 	%f73, %f71, %f72;
	mov.b32 	%r72, %f73;
	shfl.sync.down.b32	%r73|%p36, %r72, 1, 31, -1;
	mov.b32 	%f74, %r73;
	add.f32 	%f84, %f73, %f74;
$L__BB2_20:
	not.pred 	%p37, %p40;
	@%p37 bra 	$L__BB2_22;
	st.shared.f32 	[_ZZN8pygpukit3ops2nn18softmax_f16_kernelEPK6__halfPS2_mmE7row_sum], %f84;
$L__BB2_22:
	setp.le.u64 	%p38, %rd13, %rd28;
	bar.sync 	0;
	@%p38 bra 	$L__BB2_25;
	ld.shared.f32 	%f75, [_ZZN8pygpukit3ops2nn18softmax_f16_kernelEPK6__halfPS2_mmE7row_sum];
	mov.u32 	%r10, %ntid.x;
	rcp.rn.f32 	%f17, %f75;
$L__BB2_24:
	shl.b64 	%rd24, %rd28, 1;
	add.s64 	%rd25, %rd3, %rd24;
	ld.global.u16 	%rs4, [%rd25];
	// begin inline asm
	{  cvt.f32.f16 %f76, %rs4;}

	// end inline asm
	mul.f32 	%f77, %f17, %f76;
	// begin inline asm
	{  cvt.rn.f16.f32 %rs5, %f77;}

	// end inline asm
	st.global.u16 	[%rd25], %rs5;
	add.s32 	%r76, %r76, %r10;
	cvt.s64.s32 	%rd28, %r76;
	setp.gt.u64 	%p39, %rd13, %rd28;
	@%p39 bra 	$L__BB2_24;
$L__BB2_25:
	ret;

}
	// .globl	_ZN8pygpukit3ops2nn19softmax_bf16_kernelEPK13__nv_bfloat16PS2_mm
.visible .entry _ZN8pygpukit3ops2nn19softmax_bf16_kernelEPK13__nv_bfloat16PS2_mm(
	.param .u64 .ptr .align 1 _ZN8pygpukit3ops2nn19softmax_bf16_kernelEPK13__nv_bfloat16PS2_mm_param_0,
	.param .u64 .ptr .align 1 _ZN8pygpukit3ops2nn19softmax_bf16_kernelEPK13__nv_bfloat16PS2_mm_param_1,
	.param .u64 _ZN8pygpukit3ops2nn19softmax_bf16_kernelEPK13__nv_bfloat16PS2_mm_param_2,
	.param .u64 _ZN8pygpukit3ops2nn19softmax_bf16_kernelEPK13__nv_bfloat16PS2_mm_param_3
)
{
	.reg .pred 	%p<41>;
	.reg .b16 	%rs<6>;
	.reg .b32 	%r<77>;
	.reg .b32 	%f<85>;
	.reg .b64 	%rd<29>;
	// demoted variable
	.shared .align 4 .b8 _ZZN8pygpukit3ops2nn19softmax_bf16_kernelEPK13__nv_bfloat16PS2_mmE10shared_max[128];
	// demoted variable
	.shared .align 4 .f32 _ZZN8pygpukit3ops2nn19softmax_bf16_kernelEPK13__nv_bfloat16PS2_mmE7row_max;
	// demoted variable
	.shared .align 4 .b8 _ZZN8pygpukit3ops2nn19softmax_bf16_kernelEPK13__nv_bfloat16PS2_mmE10shared_sum[128];
	// demoted variable
	.shared .align 4 .f32 _ZZN8pygpukit3ops2nn19softmax_bf16_kernelEPK13__nv_bfloat16PS2_mmE7row_sum;
	ld.param.u64 	%rd11, [_ZN8pygpukit3ops2nn19softmax_bf16_kernelEPK13__nv_bfloat16PS2_mm_param_0];
	ld.param.u64 	%rd12, [_ZN8pygpukit3ops2nn19softmax_bf16_kernelEPK13__nv_bfloat16PS2_mm_param_1];
	ld.param.u64 	%rd14, [_ZN8pygpukit3ops2nn19softmax_bf16_kernelEPK13__nv_bfloat16PS2_mm_param_2];
	ld.param.u64 	%rd13, [_ZN8pygpukit3ops2nn19softmax_bf16_kernelEPK13__nv_bfloat16PS2_mm_param_3];
	mov.u32 	%r13, %ctaid.x;
	cvt.u64.u32 	%rd1, %r13;
	setp.le.u64 	%p2, %rd14, %rd1;
	@%p2 bra 	$L__BB3_25;
	cvta.to.global.u64 	%rd15, %rd12;
	cvta.to.global.u64 	%rd16, %rd11;
	mul.lo.s64 	%rd17, %rd13, %rd1;
	shl.b64 	%rd18, %rd17, 1;
	add.s64 	%rd2, %rd16, %rd18;
	add.s64 	%rd3, %rd15, %rd18;
	mov.u32 	%r76, %tid.x;
	cvt.u64.u32 	%rd28, %r76;
	setp.le.u64 	%p3, %rd13, %rd28;
	mov.f32 	%f79, 0fFF800000;
	@%p3 bra 	$L__BB3_4;
	mov.f32 	%f79, 0fFF800000;
	mov.u32 	%r2, %ntid.x;
	mov.u64 	%rd26, %rd28;
	mov.u32 	%r74, %r76;
$L__BB3_3:
	shl.b64 	%rd19, %rd26, 1;
	add.s64 	%rd20, %rd2, %rd19;
	ld.global.nc.u16 	%rs1, [%rd20];
	// begin inline asm
	{ cvt.f32.bf16 %f20, %rs1;}

	// end inline asm
	max.f32 	%f79, %f79, %f20;
	add.s32 	%r74, %r74, %r2;
	cvt.s64.s32 	%rd26, %r74;
	setp.gt.u64 	%p4, %rd13, %rd26;
	@%p4 bra 	$L__BB3_3;
$L__BB3_4:
	mov.b32 	%r14, %f79;
	shfl.sync.down.b32	%r15|%p5, %r14, 16, 31, -1;
	mov.b32 	%f21, %r15;
	max.f32 	%f22, %f79, %f21;
	mov.b32 	%r16, %f22;
	shfl.sync.down.b32	%r17|%p6, %r16, 8, 31, -1;
	mov.b32 	%f23, %r17;
	max.f32 	%f24, %f22, %f23;
	mov.b32 	%r18, %f24;
	shfl.sync.down.b32	%r19|%p7, %r18, 4, 31, -1;
	mov.b32 	%f25, %r19;
	max.f32 	%f26, %f24, %f25;
	mov.b32 	%r20, %f26;
	shfl.sync.down.b32	%r21|%p8, %r20, 2, 31, -1;
	mov.b32 	%f27, %r21;
	max.f32 	%f28, %f26, %f27;
	mov.b32 	%r22, %f28;
	shfl.sync.down.b32	%r23|%p9, %r22, 1, 31, -1;
	mov.b32 	%f29, %r23;
	max.f32 	%f4, %f28, %f29;
	and.b32  	%r5, %r76, 31;
	shr.u32 	%r6, %r76, 5;
	setp.ne.s32 	%p10, %r5, 0;
	@%p10 bra 	$L__BB3_6;
	shl.b32 	%r24, %r6, 2;
	mov.u32 	%r25, _ZZN8pygpukit3ops2nn19softmax_bf16_kernelEPK13__nv_bfloat16PS2_mmE10shared_max;
	add.s32 	%r26, %r25, %r24;
	st.shared.f32 	[%r26], %f4;
$L__BB3_6:
	bar.sync 	0;
	setp.gt.u32 	%p12, %r76, 31;
	mov.pred 	%p40, 0;
	@%p12 bra 	$L__BB3_11;
	mov.u32 	%r27, %ntid.x;
	add.s32 	%r28, %r27, 31;
	shr.u32 	%r29, %r28, 5;
	setp.ge.u32 	%p13, %r76, %r29;
	mov.f32 	%f80, 0fFF800000;
	@%p13 bra 	$L__BB3_9;
	shl.b32 	%r30, %r76, 2;
	mov.u32 	%r31, _ZZN8pygpukit3ops2nn19softmax_bf16_kernelEPK13__nv_bfloat16PS2_mmE10shared_max;
	add.s32 	%r32, %r31, %r30;
	ld.shared.f32 	%f80, [%r32];
$L__BB3_9:
	mov.b32 	%r33, %f80;
	shfl.sync.down.b32	%r34|%p15, %r33, 16, 31, -1;
	mov.b32 	%f31, %r34;
	max.f32 	%f32, %f80, %f31;
	mov.b32 	%r35, %f32;
	shfl.sync.down.b32	%r36|%p16, %r35, 8, 31, -1;
	mov.b32 	%f33, %r36;
	max.f32 	%f34, %f32, %f33;
	mov.b32 	%r37, %f34;
	shfl.sync.down.b32	%r38|%p17, %r37, 4, 31, -1;
	mov.b32 	%f35, %r38;
	max.f32 	%f36, %f34, %f35;
	mov.b32 	%r39, %f36;
	shfl.sync.down.b32	%r40|%p18, %r39, 2, 31, -1;
	mov.b32 	%f37, %r40;
	max.f32 	%f38, %f36, %f37;
	mov.b32 	%r41, %f38;
	shfl.sync.down.b32	%r42|%p19, %r41, 1, 31, -1;
	mov.b32 	%f39, %r42;
	max.f32 	%f7, %f38, %f39;
	setp.ne.s32 	%p20, %r76, 0;
	@%p20 bra 	$L__BB3_11;
	st.shared.f32 	[_ZZN8pygpukit3ops2nn19softmax_bf16_kernelEPK13__nv_bfloat16PS2_mmE7row_max], %f7;
	mov.pred 	%p40, -1;
$L__BB3_11:
	setp.le.u64 	%p22, %rd13, %rd28;
	bar.sync 	0;
	mov.f32 	%f82, 0f00000000;
	@%p22 bra 	$L__BB3_14;
	ld.shared.f32 	%f8, [_ZZN8pygpukit3ops2nn19softmax_bf16_kernelEPK13__nv_bfloat16PS2_mmE7row_max];
	mov.f32 	%f82, 0f00000000;
	mov.u32 	%r7, %ntid.x;
	mov.u64 	%rd27, %rd28;
	mov.u32 	%r75, %r76;
$L__BB3_13:
	shl.b64 	%rd21, %rd27, 1;
	add.s64 	%rd22, %rd2, %rd21;
	ld.global.nc.u16 	%rs2, [%rd22];
	// begin inline asm
	{ cvt.f32.bf16 %f42, %rs2;}

	// end inline asm
	sub.f32 	%f44, %f42, %f8;
	fma.rn.f32 	%f45, %f44, 0f3BBB989D, 0f3F000000;
	cvt.sat.f32.f32 	%f46, %f45;
	mov.f32 	%f47, 0f4B400001;
	mov.f32 	%f48, 0f437C0000;
	fma.rm.f32 	%f49, %f46, %f48, %f47;
	add.f32 	%f50, %f49, 0fCB40007F;
	neg.f32 	%f51, %f50;
	fma.rn.f32 	%f52, %f44, 0f3FB8AA3B, %f51;
	fma.rn.f32 	%f53, %f44, 0f32A57060, %f52;
	mov.b32 	%r43, %f49;
	shl.b32 	%r44, %r43, 23;
	mov.b32 	%f54, %r44;
	ex2.approx.ftz.f32 	%f55, %f53;
	mul.f32 	%f43, %f55, %f54;
	// begin inline asm
	{  cvt.rn.bf16.f32 %rs3, %f43;}

	// end inline asm
	add.s64 	%rd23, %rd3, %rd21;
	st.global.u16 	[%rd23], %rs3;
	add.f32 	%f82, %f82, %f43;
	add.s32 	%r75, %r75, %r7;
	cvt.s64.s32 	%rd27, %r75;
	setp.gt.u64 	%p23, %rd13, %rd27;
	@%p23 bra 	$L__BB3_13;
$L__BB3_14:
	setp.ne.s32 	%p24, %r5, 0;
	mov.b32 	%r45, %f82;
	shfl.sync.down.b32	%r46|%p25, %r45, 16, 31, -1;
	mov.b32 	%f56, %r46;
	add.f32 	%f57, %f82, %f56;
	mov.b32 	%r47, %f57;
	shfl.sync.down.b32	%r48|%p26, %r47, 8, 31, -1;
	mov.b32 	%f58, %r48;
	add.f32 	%f59, %f57, %f58;
	mov.b32 	%r49, %f59;
	shfl.sync.down.b32	%r50|%p27, %r49, 4, 31, -1;
	mov.b32 	%f60, %r50;
	add.f32 	%f61, %f59, %f60;
	mov.b32 	%r51, %f61;
	shfl.sync.down.b32	%r52|%p28, %r51, 2, 31, -1;
	mov.b32 	%f62, %r52;
	add.f32 	%f63, %f61, %f62;
	mov.b32 	%r53, %f63;
	shfl.sync.down.b32	%r54|%p29, %r53, 1, 31, -1;
	mov.b32 	%f64, %r54;
	add.f32 	%f84, %f63, %f64;
	@%p24 bra 	$L__BB3_16;
	shl.b32 	%r55, %r6, 2;
	mov.u32 	%r56, _ZZN8pygpukit3ops2nn19softmax_bf16_kernelEPK13__nv_bfloat16PS2_mmE10shared_sum;
	add.s32 	%r57, %r56, %r55;
	st.shared.f32 	[%r57], %f84;
$L__BB3_16:
	setp.gt.u32 	%p30, %r76, 31;
	bar.sync 	0;
	@%p30 bra 	$L__BB3_20;
	mov.u32 	%r58, %ntid.x;
	add.s32 	%r59, %r58, 31;
	shr.u32 	%r60, %r59, 5;
	setp.ge.u32 	%p31, %r76, %r60;
	mov.f32 	%f83, 0f00000000;
	@%p31 bra 	$L__BB3_19;
	shl.b32 	%r61, %r76, 2;
	mov.u32 	%r62, _ZZN8pygpukit3ops2nn19softmax_bf16_kernelEPK13__nv_bfloat16PS2_mmE10shared_sum;
	add.s32 	%r63, %r62, %r61;
	ld.shared.f32 	%f83, [%r63];
$L__BB3_19:
	mov.b32 	%r64, %f83;
	shfl.sync.down.b32	%r65|%p32, %r64, 16, 31, -1;
	mov.b32 	%f66, %r65;
	add.f32 	%f67, %f83, %f66;
	mov.b32 	%r66, %f67;
	shfl.sync.down.b32	%r67|%p33, %r66, 8, 31, -1;
	mov.b32 	%f68, %r67;
	add.f32 	%f69, %f67, %f68;
	mov.b32 	%r68, %f69;
	shfl.sync.down.b32	%r69|%p34, %r68, 4, 31, -1;
	mov.b32 	%f70, %r69;
	add.f32 	%f71, %f69, %f70;
	mov.b32 	%r70, %f71;
	shfl.sync.down.b32	%r71|%p35, %r70, 2, 31, -1;
	mov.b32 	%f72, %r71;
	add.f32 	%f73, %f71, %f72;
	mov.b32 	%r72, %f73;
	shfl.sync.down.b32	%r73|%p36, %r72, 1, 31, -1;
	mov.b32 	%f74, %r73;
	add.f32 	%f84, %f73, %f74;
$L__BB3_20:
	not.pred 	%p37, %p40;
	@%p37 bra 	$L__BB3_22;
	st.shared.f32 	[_ZZN8pygpukit3ops2nn19softmax_bf16_kernelEPK13__nv_bfloat16PS2_mmE7row_sum], %f84;
$L__BB3_22:
	setp.le.u64 	%p38, %rd13, %rd28;
	bar.sync 	0;
	@%p38 bra 	$L__BB3_25;
	ld.shared.f32 	%f75, [_ZZN8pygpukit3ops2nn19softmax_bf16_kernelEPK13__nv_bfloat16PS2_mmE7row_sum];
	mov.u32 	%r10, %ntid.x;
	rcp.rn.f32 	%f17, %f75;
$L__BB3_24:
	shl.b64 	%rd24, %rd28, 1;
	add.s64 	%rd25, %rd3, %rd24;
	ld.global.u16 	%rs4, [%rd25];
	// begin inline asm
	{ cvt.f32.bf16 %f76, %rs4;}

	// end inline asm
	mul.f32 	%f77, %f17, %f76;
	// begin inline asm
	{  cvt.rn.bf16.f32 %rs5, %f77;}

	// end inline asm
	st.global.u16 	[%rd25], %rs5;
	add.s32 	%r76, %r76, %r10;
	cvt.s64.s32 	%rd28, %r76;
	setp.gt.u64 	%p39, %rd13, %rd28;
	@%p39 bra 	$L__BB3_24;
$L__BB3_25:
	ret;

}


// ===== COMPILED SASS (sm_100) =====

	.target	sm_100

	.elftype	@"ET_EXEC"


//--------------------- .note.nv.tkinfo           --------------------------
	.section	.note.nv.tkinfo,"",@"SHT_NOTE"
	.sectionflags	@"SHF_NOTE_NV_TKINFO"
	.tkinfo
        /*0018*/ 	.word	0x00000002
        /*0030*/ 	.string	""
        /*0030*/ 	.string	"ptxas"
        /*0030*/ 	.string	"Cuda compilation tools, release 13.0, V13.0.88"
        /*0030*/ 	.string	"Build cuda_13.0.r13.0/compiler.36424714_0"
        /*0030*/ 	.string	"-arch sm_100 -m 64 "



//--------------------- .note.nv.cuinfo           --------------------------
	.section	.note.nv.cuinfo,"",@"SHT_NOTE"
	.sectionflags	@"SHF_NOTE_NV_CUINFO"
        /*0018*/ 	.short	0x0002
        /*001a*/ 	.short	0x0064
        /*001c*/ 	.short	0x0082
	.zero		2


//--------------------- .nv.info                  --------------------------
	.section	.nv.info,"",@"SHT_CUDA_INFO"
	.align	4


	//----- nvinfo : EIATTR_REGCOUNT
	.align		4
        /*0000*/ 	.byte	0x04, 0x2f
        /*0002*/ 	.short	(.L_1 - .L_0)
	.align		4
.L_0:
        /*0004*/ 	.word	index@(_ZN8pygpukit3ops2nn18softmax_f32_kernelEPKfPfmm)
        /*0008*/ 	.word	0x00000013


	//----- nvinfo : EIATTR_FRAME_SIZE
	.align		4
.L_1:
        /*000c*/ 	.byte	0x04, 0x11
        /*000e*/ 	.short	(.L_3 - .L_2)
	.align		4
.L_2:
        /*0010*/ 	.word	index@($__internal_3_$__cuda_sm20_rcp_rn_f32_slowpath)
        /*0014*/ 	.word	0x00000000


	//----- nvinfo : EIATTR_FRAME_SIZE
	.align		4
.L_3:
        /*0018*/ 	.byte	0x04, 0x11
        /*001a*/ 	.short	(.L_5 - .L_4)
	.align		4
.L_4:
        /*001c*/ 	.word	index@(_ZN8pygpukit3ops2nn18softmax_f32_kernelEPKfPfmm)
        /*0020*/ 	.word	0x00000000


	//----- nvinfo : EIATTR_REGCOUNT
	.align		4
.L_5:
        /*0024*/ 	.byte	0x04, 0x2f
        /*0026*/ 	.short	(.L_7 - .L_6)
	.align		4
.L_6:
        /*0028*/ 	.word	index@(_ZN8pygpukit3ops2nn18softmax_f64_kernelEPKdPdmm)
        /*002c*/ 	.word	0x0000001e


	//----- nvinfo : EIATTR_FRAME_SIZE
	.align		4
.L_7:
        /*0030*/ 	.byte	0x04, 0x11
        /*0032*/ 	.short	(.L_9 - .L_8)
	.align		4
.L_8:
        /*0034*/ 	.word	index@($__internal_2_$__cuda_sm20_dblrcp_rn_slowpath_v3)
        /*0038*/ 	.word	0x00000000


	//----- nvinfo : EIATTR_FRAME_SIZE
	.align		4
.L_9:
        /*003c*/ 	.byte	0x04, 0x11
        /*003e*/ 	.short	(.L_11 - .L_10)
	.align		4
.L_10:
        /*0040*/ 	.word	index@(_ZN8pygpukit3ops2nn18softmax_f64_kernelEPKdPdmm)
        /*0044*/ 	.word	0x00000000


	//----- nvinfo : EIATTR_REGCOUNT
	.align		4
.L_11:
        /*0048*/ 	.byte	0x04, 0x2f
        /*004a*/ 	.short	(.L_13 - .L_12)
	.align		4
.L_12:
        /*004c*/ 	.word	index@(_ZN8pygpukit3ops2nn18softmax_f16_kernelEPK6__halfPS2_mm)
        /*0050*/ 	.word	0x00000013


	//----- nvinfo : EIATTR_FRAME_SIZE
	.align		4
.L_13:
        /*0054*/ 	.byte	0x04, 0x11
        /*0056*/ 	.short	(.L_15 - .L_14)
	.align		4
.L_14:
        /*0058*/ 	.word	index@($__internal_1_$__cuda_sm20_rcp_rn_f32_slowpath)
        /*005c*/ 	.word	0x00000000


	//----- nvinfo : EIATTR_FRAME_SIZE
	.align		4
.L_15:
        /*0060*/ 	.byte	0x04, 0x11
        /*0062*/ 	.short	(.L_17 - .L_16)
	.align		4
.L_16:
        /*0064*/ 	.word	index@(_ZN8pygpukit3ops2nn18softmax_f16_kernelEPK6__halfPS2_mm)
        /*0068*/ 	.word	0x00000000


	//----- nvinfo : EIATTR_REGCOUNT
	.align		4
.L_17:
        /*006c*/ 	.byte	0x04, 0x2f
        /*006e*/ 	.short	(.L_19 - .L_18)
	.align		4
.L_18:
        /*0070*/ 	.word	index@(_ZN8pygpukit3ops2nn19softmax_bf16_kernelEPK13__nv_bfloat16PS2_mm)
        /*0074*/ 	.word	0x00000013


	//----- nvinfo : EIATTR_FRAME_SIZE
	.align		4
.L_19:
        /*0078*/ 	.byte	0x04, 0x11
        /*007a*/ 	.short	(.L_21 - .L_20)
	.align		4
.L_20:
        /*007c*/ 	.word	index@($__internal_0_$__cuda_sm20_rcp_rn_f32_slowpath)
        /*0080*/ 	.word	0x00000000


	//----- nvinfo : EIATTR_FRAME_SIZE
	.align		4
.L_21:
        /*0084*/ 	.byte	0x04, 0x11
        /*0086*/ 	.short	(.L_23 - .L_22)
	.align		4
.L_22:
        /*0088*/ 	.word	index@(_ZN8pygpukit3ops2nn19softmax_bf16_kernelEPK13__nv_bfloat16PS2_mm)
        /*008c*/ 	.word	0x00000000


	//----- nvinfo : EIATTR_MIN_STACK_SIZE
	.align		4
.L_23:
        /*0090*/ 	.byte	0x04, 0x12
        /*0092*/ 	.short	(.L_25 - .L_24)
	.align		4
.L_24:
        /*0094*/ 	.word	index@(_ZN8pygpukit3ops2nn19softmax_bf16_kernelEPK13__nv_bfloat16PS2_mm)
        /*0098*/ 	.word	0x00000000


	//----- nvinfo : EIATTR_MIN_STACK_SIZE
	.align		4
.L_25:
        /*009c*/ 	.byte	0x04, 0x12
        /*009e*/ 	.short	(.L_27 - .L_26)
	.align		4
.L_26:
        /*00a0*/ 	.word	index@(_ZN8pygpukit3ops2nn18softmax_f16_kernelEPK6__halfPS2_mm)
        /*00a4*/ 	.word	0x00000000


	//----- nvinfo : EIATTR_MIN_STACK_SIZE
	.align		4
.L_27:
        /*00a8*/ 	.byte	0x04, 0x12
        /*00aa*/ 	.short	(.L_29 - .L_28)
	.align		4
.L_28:
        /*00ac*/ 	.word	index@(_ZN8pygpukit3ops2nn18softmax_f64_kernelEPKdPdmm)
        /*00b0*/ 	.word	0x00000000


	//----- nvinfo : EIATTR_MIN_STACK_SIZE
	.align		4
.L_29:
        /*00b4*/ 	.byte	0x04, 0x12
        /*00b6*/ 	.short	(.L_31 - .L_30)
	.align		4
.L_30:
        /*00b8*/ 	.word	index@(_ZN8pygpukit3ops2nn18softmax_f32_kernelEPKfPfmm)
        /*00bc*/ 	.word	0x00000000
.L_31:


//--------------------- .nv.compat                --------------------------
	.section	.nv.compat,"",@"SHT_CUDA_COMPAT_INFO"
	.align	4
        /*0000*/ 	.byte	0x02, 0x09, 0x00, 0x00, 0x02, 0x02, 0x01, 0x00, 0x02, 0x05, 0x05, 0x00, 0x03, 0x07, 0x01, 0x01
        /*0010*/ 	.byte	0x02, 0x03, 0x00, 0x00, 0x02, 0x06, 0x01, 0x00, 0x04, 0x0b, 0x08, 0x00, 0x01, 0x00, 0x00, 0x00
        /*0020*/ 	.byte	0x00, 0x00, 0x00, 0x00


//--------------------- .nv.info._ZN8pygpukit3ops2nn19softmax_bf16_kernelEPK13__nv_bfloat16PS2_mm --------------------------
	.section	.nv.info._ZN8pygpukit3ops2nn19softmax_bf16_kernelEPK13__nv_bfloat16PS2_mm,"",@"SHT_CUDA_INFO"
	.sectionflags	@""
	.align	4


	//----- nvinfo : EIATTR_CUDA_API_VERSION
	.align		4
        /*0000*/ 	.byte	0x04, 0x37
        /*0002*/ 	.short	(.L_33 - .L_32)
.L_32:
        /*0004*/ 	.word	0x00000082


	//----- nvinfo : EIATTR_KPARAM_INFO
	.align		4
.L_33:
        /*0008*/ 	.byte	0x04, 0x17
        /*000a*/ 	.short	(.L_35 - .L_34)
.L_34:
        /*000c*/ 	.word	0x00000000
        /*0010*/ 	.short	0x0003
        /*0012*/ 	.short	0x0018
        /*0014*/ 	.byte	0x00, 0xf0, 0x21, 0x00


	//----- nvinfo : EIATTR_KPARAM_INFO
	.align		4
.L_35:
        /*0018*/ 	.byte	0x04, 0x17
        /*001a*/ 	.short	(.L_37 - .L_36)
.L_36:
        /*001c*/ 	.word	0x00000000
        /*0020*/ 	.short	0x0002
        /*0022*/ 	.short	0x0010
        /*0024*/ 	.byte	0x00, 0xf0, 0x21, 0x00


	//----- nvinfo : EIATTR_KPARAM_INFO
	.align		4
.L_37:
        /*0028*/ 	.byte	0x04, 0x17
        /*002a*/ 	.short	(.L_39 - .L_38)
.L_38:
        /*002c*/ 	.word	0x00000000
        /*0030*/ 	.short	0x0001
        /*0032*/ 	.short	0x0008
        /*0034*/ 	.byte	0x00, 0xf5, 0x21, 0x00


	//----- nvinfo : EIATTR_KPARAM_INFO
	.align		4
.L_39:
        /*0038*/ 	.byte	0x04, 0x17
        /*003a*/ 	.short	(.L_41 - .L_40)
.L_40:
        /*003c*/ 	.word	0x00000000
        /*0040*/ 	.short	0x0000
        /*0042*/ 	.short	0x0000
        /*0044*/ 	.byte	0x00, 0xf5, 0x21, 0x00


	//----- nvinfo : EIATTR_SPARSE_MMA_MASK
	.align		4
.L_41:
        /*0048*/ 	.byte	0x03, 0x50
        /*004a*/ 	.short	0x0000


	//----- nvinfo : EIATTR_MAXREG_COUNT
	.align		4
        /*004c*/ 	.byte	0x03, 0x1b
        /*004e*/ 	.short	0x00ff


	//----- nvinfo : EIATTR_NUM_BARRIERS
	.align		4
        /*0050*/ 	.byte	0x02, 0x4c
        /*0052*/ 	.byte	0x01
	.zero		1


	//----- nvinfo : EIATTR_MERCURY_ISA_VERSION
	.align		4
        /*0054*/ 	.byte	0x03, 0x5f
        /*0056*/ 	.short	0x0101


	//----- nvinfo : EIATTR_COOP_GROUP_MASK_REGIDS
	.align		4
        /*0058*/ 	.byte	0x04, 0x29
        /*005a*/ 	.short	(.L_43 - .L_42)


	//   ....[0]....
.L_42:
        /*005c*/ 	.word	0xffffffff


	//   ....[1]....
        /*0060*/ 	.word	0xffffffff


	//   ....[2]....
        /*0064*/ 	.word	0xffffffff


	//   ....[3]....
        /*0068*/ 	.word	0xffffffff


	//   ....[4]....
        /*006c*/ 	.word	0xffffffff


	//   ....[5]....
        /*0070*/ 	.word	0xffffffff


	//   ....[6]....
        /*0074*/ 	.word	0xffffffff


	//   ....[7]....
        /*0078*/ 	.word	0xffffffff


	//   ....[8]....
        /*007c*/ 	.word	0xffffffff


	//   ....[9]....
        /*0080*/ 	.word	0xffffffff


	//   ....[10]....
        /*0084*/ 	.word	0xffffffff


	//   ....[11]....
        /*0088*/ 	.word	0xffffffff


	//   ....[12]....
        /*008c*/ 	.word	0xffffffff


	//   ....[13]....
        /*0090*/ 	.word	0xffffffff


	//   ....[14]....
        /*0094*/ 	.word	0xffffffff


	//   ....[15]....
        /*0098*/ 	.word	0xffffffff


	//   ....[16]....
        /*009c*/ 	.word	0xffffffff


	//   ....[17]....
        /*00a0*/ 	.word	0xffffffff


	//   ....[18]....
        /*00a4*/ 	.word	0xffffffff


	//   ....[19]....
        /*00a8*/ 	.word	0xffffffff


	//   ....[20]....
        /*00ac*/ 	.word	0x0500000b


	//   ....[21]....
        /*00b0*/ 	.word	0x0500000b


	//   ....[22]....
        /*00b4*/ 	.word	0x0500000b


	//   ....[23]....
        /*00b8*/ 	.word	0x0500000b


	//   ....[24]....
        /*00bc*/ 	.word	0x0500000b


	//   ....[25]....
        /*00c0*/ 	.word	0x0500000b


	//   ....[26]....
        /*00c4*/ 	.word	0x0500000b


	//   ....[27]....
        /*00c8*/ 	.word	0x0500000b


	//   ....[28]....
        /*00cc*/ 	.word	0x0500000b


	//   ....[29]....
        /*00d0*/ 	.word	0x0500000b


	//----- nvinfo : EIATTR_COOP_GROUP_INSTR_OFFSETS
	.align		4
.L_43:
        /*00d4*/ 	.byte	0x04, 0x28
        /*00d6*/ 	.short	(.L_45 - .L_44)


	//   ....[0]....
.L_44:
        /*00d8*/ 	.word	0x00000290


	//   ....[1]....
        /*00dc*/ 	.word	0x000002d0


	//   ....[2]....
        /*00e0*/ 	.word	0x000002f0


	//   ....[3]....
        /*00e4*/ 	.word	0x00000320


	//   ....[4]....
        /*00e8*/ 	.word	0x00000360


	//   ....[5]....
        /*00ec*/ 	.word	0x000004a0


	//   ....[6]....
        /*00f0*/ 	.word	0x000004c0


	//   ....[7]....
        /*00f4*/ 	.word	0x000004e0


	//   ....[8]....
        /*00f8*/ 	.word	0x00000500


	//   ....[9]....
        /*00fc*/ 	.word	0x00000520


	//   ....[10]....
        /*0100*/ 	.word	0x00000880


	//   ....[11]....
        /*0104*/ 	.word	0x000008d0


	//   ....[12]....
        /*0108*/ 	.word	0x00000920


	//   ....[13]....
        /*010c*/ 	.word	0x00000940


	//   ....[14]....
        /*0110*/ 	.word	0x00000960


	//   ....[15]....
        /*0114*/ 	.word	0x00000a90


	//   ....[16]....
        /*0118*/ 	.word	0x00000ab0


	//   ....[17]....
        /*011c*/ 	.word	0x00000ad0


	//   ....[18]....
        /*0120*/ 	.word	0x00000af0


	//   ....[19]....
        /*0124*/ 	.word	0x00000b10


	//   ....[20]....
        /*0128*/ 	.word	0x00000df0


	//   ....[21]....
        /*012c*/ 	.word	0x00000e60


	//   ....[22]....
        /*0130*/ 	.word	0x00000ed0


	//   ....[23]....
        /*0134*/ 	.word	0x00000f40


	//   ....[24]....
        /*0138*/ 	.word	0x00000fb0


	//   ....[25]....
        /*013c*/ 	.word	0x00001030


	//   ....[26]....
        /*0140*/ 	.word	0x000010a0


	//   ....[27]....
        /*0144*/ 	.word	0x00001110


	//   ....[28]....
        /*0148*/ 	.word	0x00001180


	//   ....[29]....
        /*014c*/ 	.word	0x000011f0


	//----- nvinfo : EIATTR_VRC_CTA_INIT_COUNT
	.align		4
.L_45:
        /*0150*/ 	.byte	0x02, 0x4a
	.zero		1
	.zero		1


	//----- nvinfo : EIATTR_EXIT_INSTR_OFFSETS
	.align		4
        /*0154*/ 	.byte	0x04, 0x1c
        /*0156*/ 	.short	(.L_47 - .L_46)


	//   ....[0]....
.L_46:
        /*0158*/ 	.word	0x00000050


	//   ....[1]....
        /*015c*/ 	.word	0x00000bb0


	//   ....[2]....
        /*0160*/ 	.word	0x00000d90


	//----- nvinfo : EIATTR_CRS_STACK_SIZE
	.align		4
.L_47:
        /*0164*/ 	.byte	0x04, 0x1e
        /*0166*/ 	.short	(.L_49 - .L_48)
.L_48:
        /*0168*/ 	.word	0x00000000


	//----- nvinfo : EIATTR_CBANK_PARAM_SIZE
	.align		4
.L_49:
        /*016c*/ 	.byte	0x03, 0x19
        /*016e*/ 	.short	0x0020


	//----- nvinfo : EIATTR_PARAM_CBANK
	.align		4
        /*0170*/ 	.byte	0x04, 0x0a
        /*0172*/ 	.short	(.L_51 - .L_50)
	.align		4
.L_50:
        /*0174*/ 	.word	index@(.nv.constant0._ZN8pygpukit3ops2nn19softmax_bf16_kernelEPK13__nv_bfloat16PS2_mm)
        /*0178*/ 	.short	0x0380
        /*017a*/ 	.short	0x0020


	//----- nvinfo : EIATTR_SW_WAR
	.align		4
.L_51:
        /*017c*/ 	.byte	0x04, 0x36
        /*017e*/ 	.short	(.L_53 - .L_52)
.L_52:
        /*0180*/ 	.word	0x00000008
.L_53:


//--------------------- .nv.info._ZN8pygpukit3ops2nn18softmax_f16_kernelEPK6__halfPS2_mm --------------------------
	.section	.nv.info._ZN8pygpukit3ops2nn18softmax_f16_kernelEPK6__halfPS2_mm,"",@"SHT_CUDA_INFO"
	.sectionflags	@""
	.align	4


	//----- nvinfo : EIATTR_CUDA_API_VERSION
	.align		4
        /*0000*/ 	.byte	0x04, 0x37
        /*0002*/ 	.short	(.L_55 - .L_54)
.L_54:
        /*0004*/ 	.word	0x00000082


	//----- nvinfo : EIATTR_KPARAM_INFO
	.align		4
.L_55:
        /*0008*/ 	.byte	0x04, 0x17
        /*000a*/ 	.short	(.L_57 - .L_56)
.L_56:
        /*000c*/ 	.word	0x00000000
        /*0010*/ 	.short	0x0003
        /*0012*/ 	.short	0x0018
        /*0014*/ 	.byte	0x00, 0xf0, 0x21, 0x00


	//----- nvinfo : EIATTR_KPARAM_INFO
	.align		4
.L_57:
        /*0018*/ 	.byte	0x04, 0x17
        /*001a*/ 	.short	(.L_59 - .L_58)
.L_58:
        /*001c*/ 	.word	0x00000000
        /*0020*/ 	.short	0x0002
        /*0022*/ 	.short	0x0010
        /*0024*/ 	.byte	0x00, 0xf0, 0x21, 0x00


	//----- nvinfo : EIATTR_KPARAM_INFO
	.align		4
.L_59:
        /*0028*/ 	.byte	0x04, 0x17
        /*002a*/ 	.short	(.L_61 - .L_60)
.L_60:
        /*002c*/ 	.word	0x00000000
        /*0030*/ 	.short	0x0001
        /*0032*/ 	.short	0x0008
        /*0034*/ 	.byte	0x00, 0xf5, 0x21, 0x00


	//----- nvinfo : EIATTR_KPARAM_INFO
	.align		4
.L_61:
        /*0038*/ 	.byte	0x04, 0x17
        /*003a*/ 	.short	(.L_63 - .L_62)
.L_62:
        /*003c*/ 	.word	0x00000000
        /*0040*/ 	.short	0x0000
        /*0042*/ 	.short	0x0000
        /*0044*/ 	.byte	0x00, 0xf5, 0x21, 0x00


	//----- nvinfo : EIATTR_SPARSE_MMA_MASK
	.align		4
.L_63:
        /*0048*/ 	.byte	0x03, 0x50
        /*004a*/ 	.short	0x0000


	//----- nvinfo : EIATTR_MAXREG_COUNT
	.align		4
        /*004c*/ 	.byte	0x03, 0x1b
        /*004e*/ 	.short	0x00ff


	//----- nvinfo : EIATTR_NUM_BARRIERS
	.align		4
        /*0050*/ 	.byte	0x02, 0x4c
        /*0052*/ 	.byte	0x01
	.zero		1


	//----- nvinfo : EIATTR_MERCURY_ISA_VERSION
	.align		4
        /*0054*/ 	.byte	0x03, 0x5f
        /*0056*/ 	.short	0x0101


	//----- nvinfo : EIATTR_COOP_GROUP_MASK_REGIDS
	.align		4
        /*0058*/ 	.byte	0x04, 0x29
        /*005a*/ 	.short	(.L_65 - .L_64)


	//   ....[0]....
.L_64:
        /*005c*/ 	.word	0xffffffff


	//   ....[1]....
        /*0060*/ 	.word	0xffffffff


	//   ....[2]....
        /*0064*/ 	.word	0xffffffff


	//   ....[3]....
        /*0068*/ 	.word	0xffffffff


	//   ....[4]....
        /*006c*/ 	.word	0xffffffff


	//   ....[5]....
        /*0070*/ 	.word	0xffffffff


	//   ....[6]....
        /*0074*/ 	.word	0xffffffff


	//   ....[7]....
        /*0078*/ 	.word	0xffffffff


	//   ....[8]....
        /*007c*/ 	.word	0xffffffff


	//   ....[9]....
        /*0080*/ 	.word	0xffffffff


	//   ....[10]....
        /*0084*/ 	.word	0xffffffff


	//   ....[11]....
        /*0088*/ 	.word	0xffffffff


	//   ....[12]....
        /*008c*/ 	.word	0xffffffff


	//   ....[13]....
        /*0090*/ 	.word	0xffffffff


	//   ....[14]....
        /*0094*/ 	.word	0xffffffff


	//   ....[15]....
        /*0098*/ 	.word	0xffffffff


	//   ....[16]....
        /*009c*/ 	.word	0xffffffff


	//   ....[17]....
        /*00a0*/ 	.word	0xffffffff


	//   ....[18]....
        /*00a4*/ 	.word	0xffffffff


	//   ....[19]....
        /*00a8*/ 	.word	0xffffffff


	//   ....[20]....
        /*00ac*/ 	.word	0x0500000b


	//   ....[21]....
        /*00b0*/ 	.word	0x0500000b


	//   ....[22]....
        /*00b4*/ 	.word	0x0500000b


	//   ....[23]....
        /*00b8*/ 	.word	0x0500000b


	//   ....[24]....
        /*00bc*/ 	.word	0x0500000b


	//   ....[25]....
        /*00c0*/ 	.word	0x0500000b


	//   ....[26]....
        /*00c4*/ 	.word	0x0500000b


	//   ....[27]....
        /*00c8*/ 	.word	0x0500000b


	//   ....[28]....
        /*00cc*/ 	.word	0x0500000b


	//   ....[29]....
        /*00d0*/ 	.word	0x0500000b


	//----- nvinfo : EIATTR_COOP_GROUP_INSTR_OFFSETS
	.align		4
.L_65:
        /*00d4*/ 	.byte	0x04, 0x28
        /*00d6*/ 	.short	(.L_67 - .L_66)


	//   ....[0]....
.L_66:
        /*00d8*/ 	.word	0x00000290


	//   ....[1]....
        /*00dc*/ 	.word	0x000002d0


	//   ....[2]....
        /*00e0*/ 	.word	0x000002f0


	//   ....[3]....
        /*00e4*/ 	.word	0x00000320


	//   ....[4]....
        /*00e8*/ 	.word	0x00000360


	//   ....[5]....
        /*00ec*/ 	.word	0x000004a0


	//   ....[6]....
        /*00f0*/ 	.word	0x000004c0


	//   ....[7]....
        /*00f4*/ 	.word	0x000004e0


	//   ....[8]....
        /*00f8*/ 	.word	0x00000500


	//   ....[9]....
        /*00fc*/ 	.word	0x00000520


	//   ....[10]....
        /*0100*/ 	.word	0x00000880


	//   ....[11]....
        /*0104*/ 	.word	0x000008d0


	//   ....[12]....
        /*0108*/ 	.word	0x00000920


	//   ....[13]....
        /*010c*/ 	.word	0x00000940


	//   ....[14]....
        /*0110*/ 	.word	0x00000960


	//   ....[15]....
        /*0114*/ 	.word	0x00000a90


	//   ....[16]....
        /*0118*/ 	.word	0x00000ab0


	//   ....[17]....
        /*011c*/ 	.word	0x00000ad0


	//   ....[18]....
        /*0120*/ 	.word	0x00000af0


	//   ....[19]....
        /*0124*/ 	.word	0x00000b10


	//   ....[20]....
        /*0128*/ 	.word	0x00000df0


	//   ....[21]....
        /*012c*/ 	.word	0x00000e60


	//   ....[22]....
        /*0130*/ 	.word	0x00000ed0


	//   ....[23]....
        /*0134*/ 	.word	0x00000f40


	//   ....[24]....
        /*0138*/ 	.word	0x00000fb0


	//   ....[25]....
        /*013c*/ 	.word	0x00001030


	//   ....[26]....
        /*0140*/ 	.word	0x000010a0


	//   ....[27]....
        /*0144*/ 	.word	0x00001110


	//   ....[28]....
        /*0148*/ 	.word	0x00001180


	//   ....[29]....
        /*014c*/ 	.word	0x000011f0


	//----- nvinfo : EIATTR_VRC_CTA_INIT_COUNT
	.align		4
.L_67:
        /*0150*/ 	.byte	0x02, 0x4a
	.zero		1
	.zero		1


	//----- nvinfo : EIATTR_EXIT_INSTR_OFFSETS
	.align		4
        /*0154*/ 	.byte	0x04, 0x1c
        /*0156*/ 	.short	(.L_69 - .L_68)


	//   ....[0]....
.L_68:
        /*0158*/ 	.word	0x00000050


	//   ....[1]....
        /*015c*/ 	.word	0x00000bb0


	//   ....[2]....
        /*0160*/ 	.word	0x00000d90


	//----- nvinfo : EIATTR_CRS_STACK_SIZE
	.align		4
.L_69:
        /*0164*/ 	.byte	0x04, 0x1e
        /*0166*/ 	.short	(.L_71 - .L_70)
.L_70:
        /*0168*/ 	.word	0x00000000


	//----- nvinfo : EIATTR_CBANK_PARAM_SIZE
	.align		4
.L_71:
        /*016c*/ 	.byte	0x03, 0x19
        /*016e*/ 	.short	0x0020


	//----- nvinfo : EIATTR_PARAM_CBANK
	.align		4
        /*0170*/ 	.byte	0x04, 0x0a
        /*0172*/ 	.short	(.L_73 - .L_72)
	.align		4
.L_72:
        /*0174*/ 	.word	index@(.nv.constant0._ZN8pygpukit3ops2nn18softmax_f16_kernelEPK6__halfPS2_mm)
        /*0178*/ 	.short	0x0380
        /*017a*/ 	.short	0x0020


	//----- nvinfo : EIATTR_SW_WAR
	.align		4
.L_73:
        /*017c*/ 	.byte	0x04, 0x36
        /*017e*/ 	.short	(.L_75 - .L_74)
.L_74:
        /*0180*/ 	.word	0x00000008
.L_75:


//--------------------- .nv.info._ZN8pygpukit3ops2nn18softmax_f64_kernelEPKdPdmm --------------------------
	.section	.nv.info._ZN8pygpukit3ops2nn18softmax_f64_kernelEPKdPdmm,"",@"SHT_CUDA_INFO"
	.sectionflags	@""
	.align	4


	//----- nvinfo : EIATTR_CUDA_API_VERSION
	.align		4
        /*0000*/ 	.byte	0x04, 0x37
        /*0002*/ 	.short	(.L_77 - .L_76)
.L_76:
        /*0004*/ 	.word	0x00000082


	//----- nvinfo : EIATTR_KPARAM_INFO
	.align		4
.L_77:
        /*0008*/ 	.byte	0x04, 0x17
        /*000a*/ 	.short	(.L_79 - .L_78)
.L_78:
        /*000c*/ 	.word	0x00000000
        /*0010*/ 	.short	0x0003
        /*0012*/ 	.short	0x0018
        /*0014*/ 	.byte	0x00, 0xf0, 0x21, 0x00


	//----- nvinfo : EIATTR_KPARAM_INFO
	.align		4
.L_79:
        /*0018*/ 	.byte	0x04, 0x17
        /*001a*/ 	.short	(.L_81 - .L_80)
.L_80:
        /*001c*/ 	.word	0x00000000
        /*0020*/ 	.short	0x0002
        /*0022*/ 	.short	0x0010
        /*0024*/ 	.byte	0x00, 0xf0, 0x21, 0x00


	//----- nvinfo : EIATTR_KPARAM_INFO
	.align		4
.L_81:
        /*0028*/ 	.byte	0x04, 0x17
        /*002a*/ 	.short	(.L_83 - .L_82)
.L_82:
        /*002c*/ 	.word	0x00000000
        /*0030*/ 	.short	0x0001
        /*0032*/ 	.short	0x0008
        /*0034*/ 	.byte	0x00, 0xf5, 0x21, 0x00


	//----- nvinfo : EIATTR_KPARAM_INFO
	.align		4
.L_83:
        /*0038*/ 	.byte	0x04, 0x17
        /*003a*/ 	.short	(.L_85 - .L_84)
.L_84:
        /*003c*/ 	.word	0x00000000
        /*0040*/ 	.short	0x0000
        /*0042*/ 	.short	0x0000
        /*0044*/ 	.byte	0x00, 0xf5, 0x21, 0x00


	//----- nvinfo : EIATTR_SPARSE_MMA_MASK
	.align		4
.L_85:
        /*0048*/ 	.byte	0x03, 0x50
        /*004a*/ 	.short	0x0000


	//----- nvinfo : EIATTR_MAXREG_COUNT
	.align		4
        /*004c*/ 	.byte	0x03, 0x1b
        /*004e*/ 	.short	0x00ff


	//----- nvinfo : EIATTR_NUM_BARRIERS
	.align		4
        /*0050*/ 	.byte	0x02, 0x4c
        /*0052*/ 	.byte	0x01
	.zero		1


	//----- nvinfo : EIATTR_MERCURY_ISA_VERSION
	.align		4
        /*0054*/ 	.byte	0x03, 0x5f
        /*0056*/ 	.short	0x0101


	//----- nvinfo : EIATTR_COOP_GROUP_MASK_REGIDS
	.align		4
        /*0058*/ 	.byte	0x04, 0x29
        /*005a*/ 	.short	(.L_87 - .L_86)


	//   ....[0]....
.L_86:
        /*005c*/ 	.word	0xffffffff


	//   ....[1]....
        /*0060*/ 	.word	0xffffffff


	//   ....[2]....
        /*0064*/ 	.word	0xffffffff


	//   ....[3]....
        /*0068*/ 	.word	0xffffffff


	//   ....[4]....
        /*006c*/ 	.word	0xffffffff


	//   ....[5]....
        /*0070*/ 	.word	0xffffffff


	//   ....[6]....
        /*0074*/ 	.word	0xffffffff


	//   ....[7]....
        /*0078*/ 	.word	0xffffffff


	//   ....[8]....
        /*007c*/ 	.word	0xffffffff


	//   ....[9]....
        /*0080*/ 	.word	0xffffffff


	//   ....[10]....
        /*0084*/ 	.word	0xffffffff


	//   ....[11]....
        /*0088*/ 	.word	0xffffffff


	//   ....[12]....
        /*008c*/ 	.word	0xffffffff


	//   ....[13]....
        /*0090*/ 	.word	0xffffffff


	//   ....[14]....
        /*0094*/ 	.word	0xffffffff


	//   ....[15]....
        /*0098*/ 	.word	0xffffffff


	//   ....[16]....
        /*009c*/ 	.word	0xffffffff


	//   ....[17]....
        /*00a0*/ 	.word	0xffffffff


	//   ....[18]....
        /*00a4*/ 	.word	0xffffffff


	//   ....[19]....
        /*00a8*/ 	.word	0xffffffff


	//   ....[20]....
        /*00ac*/ 	.word	0xffffffff


	//   ....[21]....
        /*00b0*/ 	.word	0xffffffff


	//   ....[22]....
        /*00b4*/ 	.word	0xffffffff


	//   ....[23]....
        /*00b8*/ 	.word	0xffffffff


	//   ....[24]....
        /*00bc*/ 	.word	0xffffffff


	//   ....[25]....
        /*00c0*/ 	.word	0xffffffff


	//   ....[26]....
        /*00c4*/ 	.word	0xffffffff


	//   ....[27]....
        /*00c8*/ 	.word	0xffffffff


	//   ....[28]....
        /*00cc*/ 	.word	0xffffffff


	//   ....[29]....
        /*00d0*/ 	.word	0xffffffff


	//   ....[30]....
        /*00d4*/ 	.word	0xffffffff


	//   ....[31]....
        /*00d8*/ 	.word	0xffffffff


	//   ....[32]....
        /*00dc*/ 	.word	0xffffffff


	//   ....[33]....
        /*00e0*/ 	.word	0xffffffff


	//   ....[34]....
        /*00e4*/ 	.word	0xffffffff


	//   ....[35]....
        /*00e8*/ 	.word	0xffffffff


	//   ....[36]....
        /*00ec*/ 	.word	0xffffffff


	//   ....[37]....
        /*00f0*/ 	.word	0xffffffff


	//   ....[38]....
        /*00f4*/ 	.word	0xffffffff


	//   ....[39]....
        /*00f8*/ 	.word	0xffffffff


	//   ....[40]....
        /*00fc*/ 	.word	0x0500000a


	//   ....[41]....
        /*0100*/ 	.word	0x0500000a


	//   ....[42]....
        /*0104*/ 	.word	0x0500000a


	//   ....[43]....
        /*0108*/ 	.word	0x0500000a


	//   ....[44]....
        /*010c*/ 	.word	0x0500000a


	//   ....[45]....
        /*0110*/ 	.word	0x0500000a


	//   ....[46]....
        /*0114*/ 	.word	0x0500000a


	//   ....[47]....
        /*0118*/ 	.word	0x0500000a


	//   ....[48]....
        /*011c*/ 	.word	0x0500000a


	//   ....[49]....
        /*0120*/ 	.word	0x0500000a


	//   ....[50]....
        /*0124*/ 	.word	0x0500000a


	//   ....[51]....
        /*0128*/ 	.word	0x0500000a


	//   ....[52]....
        /*012c*/ 	.word	0x0500000a


	//   ....[53]....
        /*0130*/ 	.word	0x0500000a


	//   ....[54]....
        /*0134*/ 	.word	0x0500000a


	//   ....[55]....
        /*0138*/ 	.word	0x0500000a


	//   ....[56]....
        /*013c*/ 	.word	0x0500000a


	//   ....[57]....
        /*0140*/ 	.word	0x0500000a


	//   ....[58]....
        /*0144*/ 	.word	0x0500000a


	//   ....[59]....
        /*0148*/ 	.word	0x0500000a


	//----- nvinfo : EIATTR_COOP_GROUP_INSTR_OFFSETS
	.align		4
.L_87:
        /*014c*/ 	.byte	0x04, 0x28
        /*014e*/ 	.short	(.L_89 - .L_88)


	//   ....[0]....
.L_88:
        /*0150*/ 	.word	0x00000340


	//   ....[1]....
        /*0154*/ 	.word	0x00000380


	//   ....[2]....
        /*0158*/ 	.word	0x000003d0


	//   ....[3]....
        /*015c*/ 	.word	0x00000410


	//   ....[4]....
        /*0160*/ 	.word	0x00000480


	//   ....[5]....
        /*0164*/ 	.word	0x000004b0


	//   ....[6]....
        /*0168*/ 	.word	0x00000510


	//   ....[7]....
        /*016c*/ 	.word	0x00000540


	//   ....[8]....
        /*0170*/ 	.word	0x000005a0


	//   ....[9]....
        /*0174*/ 	.word	0x00000600


	//   ....[10]....
        /*0178*/ 	.word	0x000007d0


	//   ....[11]....
        /*017c*/ 	.word	0x000007f0


	//   ....[12]....
        /*0180*/ 	.word	0x00000890


	//   ....[13]....
        /*0184*/ 	.word	0x000008b0


	//   ....[14]....
        /*0188*/ 	.word	0x00000930


	//   ....[15]....
        /*018c*/ 	.word	0x00000960


	//   ....[16]....
        /*0190*/ 	.word	0x000009e0


	//   ....[17]....
        /*0194*/ 	.word	0x00000a10


	//   ....[18]....
        /*0198*/ 	.word	0x00000a90


	//   ....[19]....
        /*019c*/ 	.word	0x00000ac0


	//   ....[20]....
        /*01a0*/ 	.word	0x000011a0


	//   ....[21]....
        /*01a4*/ 	.word	0x000011c0


	//   ....[22]....
        /*01a8*/ 	.word	0x00001210


	//   ....[23]....
        /*01ac*/ 	.word	0x00001220


	//   ....[24]....
        /*01b0*/ 	.word	0x00001260


	//   ....[25]....
        /*01b4*/ 	.word	0x00001270


	//   ....[26]....
        /*01b8*/ 	.word	0x00001290


	//   ....[27]....
        /*01bc*/ 	.word	0x000012a0


	//   ....[28]....
        /*01c0*/ 	.word	0x000012c0


	//   ....[29]....
        /*01c4*/ 	.word	0x000012d0


	//   ....[30]....
        /*01c8*/ 	.word	0x00001400


	//   ....[31]....
        /*01cc*/ 	.word	0x00001410


	//   ....[32]....
        /*01d0*/ 	.word	0x00001430


	//   ....[33]....
        /*01d4*/ 	.word	0x00001440


	//   ....[34]....
        /*01d8*/ 	.word	0x00001460


	//   ....[35]....
        /*01dc*/ 	.word	0x00001470


	//   ....[36]....
        /*01e0*/ 	.word	0x00001490


	//   ....[37]....
        /*01e4*/ 	.word	0x000014a0


	//   ....[38]....
        /*01e8*/ 	.word	0x000014c0


	//   ....[39]....
        /*01ec*/ 	.word	0x000014d0


	//   ....[40]....
        /*01f0*/ 	.word	0x000017e0


	//   ....[41]....
        /*01f4*/ 	.word	0x00001830


	//   ....[42]....
        /*01f8*/ 	.word	0x00001940


	//   ....[43]....
        /*01fc*/ 	.word	0x00001990


	//   ....[44]....
        /*0200*/ 	.word	0x00001aa0


	//   ....[45]....
        /*0204*/ 	.word	0x00001af0


	//   ....[46]....
        /*0208*/ 	.word	0x00001c00


	//   ....[47]....
        /*020c*/ 	.word	0x00001c50


	//   ....[48]....
        /*0210*/ 	.word	0x00001d60


	//   ....[49]....
        /*0214*/ 	.word	0x00001db0


	//   ....[50]....
        /*0218*/ 	.word	0x00001e30


	//   ....[51]....
        /*021c*/ 	.word	0x00001e80


	//   ....[52]....
        /*0220*/ 	.word	0x00001ef0


	//   ....[53]....
        /*0224*/ 	.word	0x00001f40


	//   ....[54]....
        /*0228*/ 	.word	0x00001fb0


	//   ....[55]....
        /*022c*/ 	.word	0x00002000


	//   ....[56]....
        /*0230*/ 	.word	0x00002070


	//   ....[57]....
        /*0234*/ 	.word	0x000020c0


	//   ....[58]....
        /*0238*/ 	.word	0x00002130


	//   ....[59]....
        /*023c*/ 	.word	0x00002180


	//----- nvinfo : EIATTR_VRC_CTA_INIT_COUNT
	.align		4
.L_89:
        /*0240*/ 	.byte	0x02, 0x4a
	.zero		1
	.zero		1


	//----- nvinfo : EIATTR_EXIT_INSTR_OFFSETS
	.align		4
        /*0244*/ 	.byte	0x04, 0x1c
        /*0246*/ 	.short	(.L_91 - .L_90)


	//   ....[0]....
.L_90:
        /*0248*/ 	.word	0x00000050


	//   ....[1]....
        /*024c*/ 	.word	0x00001590


	//   ....[2]....
        /*0250*/ 	.word	0x00001770


	//----- nvinfo : EIATTR_CRS_STACK_SIZE
	.align		4
.L_91:
        /*0254*/ 	.byte	0x04, 0x1e
        /*0256*/ 	.short	(.L_93 - .L_92)
.L_92:
        /*0258*/ 	.word	0x00000000


	//----- nvinfo : EIATTR_CBANK_PARAM_SIZE
	.align		4
.L_93:
        /*025c*/ 	.byte	0x03, 0x19
        /*025e*/ 	.short	0x0020


	//----- nvinfo : EIATTR_PARAM_CBANK
	.align		4
        /*0260*/ 	.byte	0x04, 0x0a
        /*0262*/ 	.short	(.L_95 - .L_94)
	.align		4
.L_94:
        /*0264*/ 	.word	index@(.nv.constant0._ZN8pygpukit3ops2nn18softmax_f64_kernelEPKdPdmm)
        /*0268*/ 	.short	0x0380
        /*026a*/ 	.short	0x0020


	//----- nvinfo : EIATTR_SW_WAR
	.align		4
.L_95:
        /*026c*/ 	.byte	0x04, 0x36
        /*026e*/ 	.short	(.L_97 - .L_96)
.L_96:
        /*0270*/ 	.word	0x00000008
.L_97:


//--------------------- .nv.info._ZN8pygpukit3ops2nn18softmax_f32_kernelEPKfPfmm --------------------------
	.section	.nv.info._ZN8pygpukit3ops2nn18softmax_f32_kernelEPKfPfmm,"",@"SHT_CUDA_INFO"
	.sectionflags	@""
	.align	4


	//----- nvinfo : EIATTR_CUDA_API_VERSION
	.align		4
        /*0000*/ 	.byte	0x04, 0x37
        /*0002*/ 	.short	(.L_99 - .L_98)
.L_98:
        /*0004*/ 	.word	0x00000082


	//----- nvinfo : EIATTR_KPARAM_INFO
	.align		4
.L_99:
        /*0008*/ 	.byte	0x04, 0x17
        /*000a*/ 	.short	(.L_101 - .L_100)
.L_100:
        /*000c*/ 	.word	0x00000000
        /*0010*/ 	.short	0x0003
        /*0012*/ 	.short	0x0018
        /*0014*/ 	.byte	0x00, 0xf0, 0x21, 0x00


	//----- nvinfo : EIATTR_KPARAM_INFO
	.align		4
.L_101:
        /*0018*/ 	.byte	0x04, 0x17
        /*001a*/ 	.short	(.L_103 - .L_102)
.L_102:
        /*001c*/ 	.word	0x00000000
        /*0020*/ 	.short	0x0002
        /*0022*/ 	.short	0x0010
        /*0024*/ 	.byte	0x00, 0xf0, 0x21, 0x00


	//----- nvinfo : EIATTR_KPARAM_INFO
	.align		4
.L_103:
        /*0028*/ 	.byte	0x04, 0x17
        /*002a*/ 	.short	(.L_105 - .L_104)
.L_104:
        /*002c*/ 	.word	0x00000000
        /*0030*/ 	.short	0x0001
        /*0032*/ 	.short	0x0008
        /*0034*/ 	.byte	0x00, 0xf5, 0x21, 0x00


	//----- nvinfo : EIATTR_KPARAM_INFO
	.align		4
.L_105:
        /*0038*/ 	.byte	0x04, 0x17
        /*003a*/ 	.short	(.L_107 - .L_106)
.L_106:
        /*003c*/ 	.word	0x00000000
        /*0040*/ 	.short	0x0000
        /*0042*/ 	.short	0x0000
        /*0044*/ 	.byte	0x00, 0xf5, 0x21, 0x00


	//----- nvinfo : EIATTR_SPARSE_MMA_MASK
	.align		4
.L_107:
        /*0048*/ 	.byte	0x03, 0x50
        /*004a*/ 	.short	0x0000


	//----- nvinfo : EIATTR_MAXREG_COUNT
	.align		4
        /*004c*/ 	.byte	0x03, 0x1b
        /*004e*/ 	.short	0x00ff


	//----- nvinfo : EIATTR_NUM_BARRIERS
	.align		4
        /*0050*/ 	.byte	0x02, 0x4c
        /*0052*/ 	.byte	0x01
	.zero		1


	//----- nvinfo : EIATTR_MERCURY_ISA_VERSION
	.align		4
        /*0054*/ 	.byte	0x03, 0x5f
        /*0056*/ 	.short	0x0101


	//----- nvinfo : EIATTR_COOP_GROUP_MASK_REGIDS
	.align		4
        /*0058*/ 	.byte	0x04, 0x29
        /*005a*/ 	.short	(.L_109 - .L_108)


	//   ....[0]....
.L_108:
        /*005c*/ 	.word	0xffffffff


	//   ....[1]....
        /*0060*/ 	.word	0xffffffff


	//   ....[2]....
        /*0064*/ 	.word	0xffffffff


	//   ....[3]....
        /*0068*/ 	.word	0xffffffff


	//   ....[4]....
        /*006c*/ 	.word	0xffffffff


	//   ....[5]....
        /*0070*/ 	.word	0xffffffff


	//   ....[6]....
        /*0074*/ 	.word	0xffffffff


	//   ....[7]....
        /*0078*/ 	.word	0xffffffff


	//   ....[8]....
        /*007c*/ 	.word	0xffffffff


	//   ....[9]....
        /*0080*/ 	.word	0xffffffff


	//   ....[10]....
        /*0084*/ 	.word	0xffffffff


	//   ....[11]....
        /*0088*/ 	.word	0xffffffff


	//   ....[12]....
        /*008c*/ 	.word	0xffffffff


	//   ....[13]....
        /*0090*/ 	.word	0xffffffff


	//   ....[14]....
        /*0094*/ 	.word	0xffffffff


	//   ....[15]....
        /*0098*/ 	.word	0xffffffff


	//   ....[16]....
        /*009c*/ 	.word	0xffffffff


	//   ....[17]....
        /*00a0*/ 	.word	0xffffffff


	//   ....[18]....
        /*00a4*/ 	.word	0xffffffff


	//   ....[19]....
        /*00a8*/ 	.word	0xffffffff


	//   ....[20]....
        /*00ac*/ 	.word	0x0500000b


	//   ....[21]....
        /*00b0*/ 	.word	0x0500000b


	//   ....[22]....
        /*00b4*/ 	.word	0x0500000b


	//   ....[23]....
        /*00b8*/ 	.word	0x0500000b


	//   ....[24]....
        /*00bc*/ 	.word	0x0500000b


	//   ....[25]....
        /*00c0*/ 	.word	0x0500000b


	//   ....[26]....
        /*00c4*/ 	.word	0x0500000b


	//   ....[27]....
        /*00c8*/ 	.word	0x0500000b


	//   ....[28]....
        /*00cc*/ 	.word	0x0500000b


	//   ....[29]....
        /*00d0*/ 	.word	0x0500000b


	//----- nvinfo : EIATTR_COOP_GROUP_INSTR_OFFSETS
	.align		4
.L_109:
        /*00d4*/ 	.byte	0x04, 0x28
        /*00d6*/ 	.short	(.L_111 - .L_110)


	//   ....[0]....
.L_110:
        /*00d8*/ 	.word	0x00000280


	//   ....[1]....
        /*00dc*/ 	.word	0x000002c0


	//   ....[2]....
        /*00e0*/ 	.word	0x000002e0


	//   ....[3]....
        /*00e4*/ 	.word	0x00000310


	//   ....[4]....
        /*00e8*/ 	.word	0x00000350


	//   ....[5]....
        /*00ec*/ 	.word	0x00000490


	//   ....[6]....
        /*00f0*/ 	.word	0x000004b0


	//   ....[7]....
        /*00f4*/ 	.word	0x000004d0


	//   ....[8]....
        /*00f8*/ 	.word	0x000004f0


	//   ....[9]....
        /*00fc*/ 	.word	0x00000510


	//   ....[10]....
        /*0100*/ 	.word	0x00000840


	//   ....[11]....
        /*0104*/ 	.word	0x00000890


	//   ....[12]....
        /*0108*/ 	.word	0x000008e0


	//   ....[13]....
        /*010c*/ 	.word	0x00000900


	//   ....[14]....
        /*0110*/ 	.word	0x00000920


	//   ....[15]....
        /*0114*/ 	.word	0x00000a50


	//   ....[16]....
        /*0118*/ 	.word	0x00000a70


	//   ....[17]....
        /*011c*/ 	.word	0x00000a90


	//   ....[18]....
        /*0120*/ 	.word	0x00000ab0


	//   ....[19]....
        /*0124*/ 	.word	0x00000ad0


	//   ....[20]....
        /*0128*/ 	.word	0x00000d90


	//   ....[21]....
        /*012c*/ 	.word	0x00000e00


	//   ....[22]....
        /*0130*/ 	.word	0x00000e70


	//   ....[23]....
        /*0134*/ 	.word	0x00000ee0


	//   ....[24]....
        /*0138*/ 	.word	0x00000f50


	//   ....[25]....
        /*013c*/ 	.word	0x00000fd0


	//   ....[26]....
        /*0140*/ 	.word	0x00001040


	//   ....[27]....
        /*0144*/ 	.word	0x000010b0


	//   ....[28]....
        /*0148*/ 	.word	0x00001120


	//   ....[29]....
        /*014c*/ 	.word	0x00001190


	//----- nvinfo : EIATTR_VRC_CTA_INIT_COUNT
	.align		4
.L_111:
        /*0150*/ 	.byte	0x02, 0x4a
	.zero		1
	.zero		1


	//----- nvinfo : EIATTR_EXIT_INSTR_OFFSETS
	.align		4
        /*0154*/ 	.byte	0x04, 0x1c
        /*0156*/ 	.short	(.L_113 - .L_112)


	//   ....[0]....
.L_112:
        /*0158*/ 	.word	0x00000050


	//   ....[1]....
        /*015c*/ 	.word	0x00000b70


	//   ....[2]....
        /*0160*/ 	.word	0x00000d30


	//----- nvinfo : EIATTR_CRS_STACK_SIZE
	.align		4
.L_113:
        /*0164*/ 	.byte	0x04, 0x1e
        /*0166*/ 	.short	(.L_115 - .L_114)
.L_114:
        /*0168*/ 	.word	0x00000000


	//----- nvinfo : EIATTR_CBANK_PARAM_SIZE
	.align		4
.L_115:
        /*016c*/ 	.byte	0x03, 0x19
        /*016e*/ 	.short	0x0020


	//----- nvinfo : EIATTR_PARAM_CBANK
	.align		4
        /*0170*/ 	.byte	0x04, 0x0a
        /*0172*/ 	.short	(.L_117 - .L_116)
	.align		4
.L_116:
        /*0174*/ 	.word	index@(.nv.constant0._ZN8pygpukit3ops2nn18softmax_f32_kernelEPKfPfmm)
        /*0178*/ 	.short	0x0380
        /*017a*/ 	.short	0x0020


	//----- nvinfo : EIATTR_SW_WAR
	.align		4
.L_117:
        /*017c*/ 	.byte	0x04, 0x36
        /*017e*/ 	.short	(.L_119 - .L_118)
.L_118:
        /*0180*/ 	.word	0x00000008
.L_119:


//--------------------- .nv.callgraph             --------------------------
	.section	.nv.callgraph,"",@"SHT_CUDA_CALLGRAPH"
	.align	4
	.sectionentsize	8
	.align		4
        /*0000*/ 	.word	0x00000000
	.align		4
        /*0004*/ 	.word	0xffffffff
	.align		4
        /*0008*/ 	.word	0x00000000
	.align		4
        /*000c*/ 	.word	0xfffffffe
	.align		4
        /*0010*/ 	.word	0x00000000
	.align		4
        /*0014*/ 	.word	0xfffffffd
	.align		4
        /*0018*/ 	.word	0x00000000
	.align		4
        /*001c*/ 	.word	0xfffffffc


//--------------------- .text._ZN8pygpukit3ops2nn19softmax_bf16_kernelEPK13__nv_bfloat16PS2_mm --------------------------
	.section	.text._ZN8pygpukit3ops2nn19softmax_bf16_kernelEPK13__nv_bfloat16PS2_mm,"ax",@progbits
	.align	128
        .global         _ZN8pygpukit3ops2nn19softmax_bf16_kernelEPK13__nv_bfloat16PS2_mm
        .type           _ZN8pygpukit3ops2nn19softmax_bf16_kernelEPK13__nv_bfloat16PS2_mm,@function
        .size           _ZN8pygpukit3ops2nn19softmax_bf16_kernelEPK13__nv_bfloat16PS2_mm,(.L_x_123 - _ZN8pygpukit3ops2nn19softmax_bf16_kernelEPK13__nv_bfloat16PS2_mm)
        .other          _ZN8pygpukit3ops2nn19softmax_bf16_kernelEPK13__nv_bfloat16PS2_mm,@"STO_CUDA_ENTRY STV_DEFAULT"
_ZN8pygpukit3ops2nn19softmax_bf16_kernelEPK13__nv_bfloat16PS2_mm:
.text._ZN8pygpukit3ops2nn19softmax_bf16_kernelEPK13__nv_bfloat16PS2_mm:
[----:B------:R-:W-:Y:S08]  /*0000*/  LDC R1, c[0x0][0x37c] ;  /* 0x0000df00ff017b82 */ /* 0x000ff00000000800 */
[----:B------:R-:W0:Y:S08]  /*0010*/  S2UR UR6, SR_CTAID.X ;  /* 0x00000000000679c3 */ /* 0x000e300000002500 */
[----:B------:R-:W0:Y:S02]  /*0020*/  LDC.64 R2, c[0x0][0x390] ;  /* 0x0000e400ff027b82 */ /* 0x000e240000000a00 */
[----:B0-----:R-:W-:-:S04]  /*0030*/  ISETP.LE.U32.AND P0, PT, R2, UR6, PT ;  /* 0x0000000602007c0c */ /* 0x001fc8000bf03070 */
[----:B------:R-:W-:-:S13]  /*0040*/  ISETP.GE.U32.AND.EX P0, PT, RZ, R3, PT, P0 ;  /* 0x00000003ff00720c */ /* 0x000fda0003f06100 */
[----:B------:R-:W-:Y:S05]  /*0050*/  @P0 EXIT ;  /* 0x000000000000094d */ /* 0x000fea0003800000 */
[----:B------:R-:W0:Y:S01]  /*0060*/  S2R R3, SR_TID.X ;  /* 0x0000000000037919 */ /* 0x000e220000002100 */
[----:B------:R-:W1:Y:S01]  /*0070*/  LDCU.64 UR16, c[0x0][0x398] ;  /* 0x00007300ff1077ac */ /* 0x000e620008000a00 */
[----:B------:R-:W-:Y:S01]  /*0080*/  BSSY.RECONVERGENT B0, `(.L_x_0) ;  /* 0x0000020000007945 */ /* 0x000fe20003800200 */
[----:B------:R-:W-:Y:S01]  /*0090*/  IMAD.MOV.U32 R2, RZ, RZ, RZ ;  /* 0x000000ffff027224 */ /* 0x000fe200078e00ff */
[----:B------:R-:W2:Y:S01]  /*00a0*/  LDCU.128 UR12, c[0x0][0x380] ;  /* 0x00007000ff0c77ac */ /* 0x000ea20008000c00 */
[----:B------:R-:W-:Y:S01]  /*00b0*/  IMAD.MOV.U32 R6, RZ, RZ, -0x800000 ;  /* 0xff800000ff067424 */ /* 0x000fe200078e00ff */
[----:B------:R-:W3:Y:S01]  /*00c0*/  LDCU.64 UR10, c[0x0][0x358] ;  /* 0x00006b00ff0a77ac */ /* 0x000ee20008000a00 */
[----:B-1----:R-:W-:-:S04]  /*00d0*/  UIMAD.WIDE.U32 UR4, UR6, UR16, URZ ;  /* 0x00000010060472a5 */ /* 0x002fc8000f8e00ff */
[----:B------:R-:W-:Y:S02]  /*00e0*/  USHF.L.U32 UR8, UR4, 0x1, URZ ;  /* 0x0000000104087899 */ /* 0x000fe400080006ff */
[----:B------:R-:W-:Y:S02]  /*00f0*/  UIMAD UR6, UR6, UR17, UR5 ;  /* 0x00000011060672a4 */ /* 0x000fe4000f8e0205 */
[----:B--2---:R-:W-:Y:S02]  /*0100*/  UIADD3 UR7, UP0, UPT, UR8, UR12, URZ ;  /* 0x0000000c08077290 */ /* 0x004fe4000ff1e0ff */
[----:B------:R-:W-:Y:S02]  /*0110*/  USHF.L.U64.HI UR4, UR4, 0x1, UR6 ;  /* 0x0000000104047899 */ /* 0x000fe40008010206 */
[----:B------:R-:W-:Y:S01]  /*0120*/  UIADD3 UR5, UP1, UPT, UR8, UR14, URZ ;  /* 0x0000000e08057290 */ /* 0x000fe2000ff3e0ff */
[----:B0-----:R-:W-:Y:S01]  /*0130*/  ISETP.GE.U32.AND P0, PT, R3, UR16, PT ;  /* 0x0000001003007c0c */ /* 0x001fe2000bf06070 */
[----:B------:R-:W-:-:S02]  /*0140*/  UIADD3.X UR8, UPT, UPT, UR4, UR13, URZ, UP0, !UPT ;  /* 0x0000000d04087290 */ /* 0x000fc400087fe4ff */
[----:B------:R-:W-:Y:S01]  /*0150*/  UIADD3.X UR6, UPT, UPT, UR4, UR15, URZ, UP1, !UPT ;  /* 0x0000000f04067290 */ /* 0x000fe20008ffe4ff */
[----:B------:R-:W-:-:S13]  /*0160*/  ISETP.GE.U32.AND.EX P0, PT, RZ, UR17, PT, P0 ;  /* 0x00000011ff007c0c */ /* 0x000fda000bf06100 */
[----:B---3--:R-:W-:Y:S05]  /*0170*/  @P0 BRA `(.L_x_1) ;  /* 0x0000000000400947 */ /* 0x008fea0003800000 */
[----:B------:R-:W0:Y:S01]  /*0180*/  LDC R9, c[0x0][0x360] ;  /* 0x0000d800ff097b82 */ /* 0x000e220000000800 */
[----:B------:R-:W-:Y:S02]  /*0190*/  IMAD.MOV.U32 R6, RZ, RZ, -0x800000 ;  /* 0xff800000ff067424 */ /* 0x000fe400078e00ff */
[--C-:B------:R-:W-:Y:S02]  /*01a0*/  IMAD.MOV.U32 R8, RZ, RZ, R3.reuse ;  /* 0x000000ffff087224 */ /* 0x100fe400078e0003 */
[----:B------:R-:W-:Y:S02]  /*01b0*/  IMAD.MOV.U32 R11, RZ, RZ, R2 ;  /* 0x000000ffff0b7224 */ /* 0x000fe400078e0002 */
[----:B------:R-:W-:-:S07]  /*01c0*/  IMAD.MOV.U32 R0, RZ, RZ, R3 ;  /* 0x000000ffff007224 */ /* 0x000fce00078e0003 */
.L_x_2:
[----:B------:R-:W-:-:S04]  /*01d0*/  LEA R4, P0, R8, UR7, 0x1 ;  /* 0x0000000708047c11 */ /* 0x000fc8000f8008ff */
[----:B------:R-:W-:-:S05]  /*01e0*/  LEA.HI.X R5, R8, UR8, R11, 0x1, P0 ;  /* 0x0000000808057c11 */ /* 0x000fca00080f0c0b */
[----:B------:R-:W2:Y:S01]  /*01f0*/  LDG.E.U16.CONSTANT R4, desc[UR10][R4.64] ;  /* 0x0000000a04047981 */ /* 0x000ea2000c1e9500 */
[----:B0-----:R-:W-:-:S04]  /*0200*/  IADD3 R8, PT, PT, R9, R0, RZ ;  /* 0x0000000009087210 */ /* 0x001fc80007ffe0ff */
[----:B------:R-:W-:Y:S01]  /*0210*/  ISETP.GE.U32.AND P0, PT, R8, UR16, PT ;  /* 0x0000001008007c0c */ /* 0x000fe2000bf06070 */
[--C-:B------:R-:W-:Y:S01]  /*0220*/  IMAD.MOV.U32 R0, RZ, RZ, R8.reuse ;  /* 0x000000ffff007224 */ /* 0x100fe200078e0008 */
[----:B------:R-:W-:-:S04]  /*0230*/  SHF.R.S32.HI R11, RZ, 0x1f, R8 ;  /* 0x0000001fff0b7819 */ /* 0x000fc80000011408 */
[----:B------:R-:W-:Y:S01]  /*0240*/  ISETP.GE.U32.AND.EX P0, PT, R11, UR17, PT, P0 ;  /* 0x000000110b007c0c */ /* 0x000fe2000bf06100 */
[----:B--2---:R-:W-:-:S05]  /*0250*/  IMAD.U32 R7, R4, 0x10000, RZ ;  /* 0x0001000004077824 */ /* 0x004fca00078e00ff */
[----:B------:R-:W-:-:S07]  /*0260*/  FMNMX R6, R7, R6, !PT ;  /* 0x0000000607067209 */ /* 0x000fce0007800000 */
[----:B------:R-:W-:Y:S05]  /*0270*/  @!P0 BRA `(.L_x_2) ;  /* 0xfffffffc00d48947 */ /* 0x000fea000383ffff */
.L_x_1:
[----:B------:R-:W-:Y:S05]  /*0280*/  BSYNC.RECONVERGENT B0 ;  /* 0x0000000000007941 */ /* 0x000fea0003800200 */
.L_x_0:
[----:B------:R-:W0:Y:S01]  /*0290*/  SHFL.DOWN PT, R5, R6, 0x10, 0x1f ;  /* 0x0a001f0006057f89 */ /* 0x000e2200000e0000 */
[----:B------:R-:W-:Y:S02]  /*02a0*/  SHF.R.U32.HI R4, RZ, 0x5, R3 ;  /* 0x00000005ff047819 */ /* 0x000fe40000011603 */
[----:B------:R-:W-:Y:S02]  /*02b0*/  PLOP3.LUT P1, PT, PT, PT, PT, 0x8, 0x80 ;  /* 0x000000000080781c */ /* 0x000fe40003f2e170 */
[----:B0-----:R-:W-:-:S05]  /*02c0*/  FMNMX R5, R5, R6, !PT ;  /* 0x0000000605057209 */ /* 0x001fca0007800000 */
[----:B------:R-:W0:Y:S02]  /*02d0*/  SHFL.DOWN PT, R0, R5, 0x8, 0x1f ;  /* 0x09001f0005007f89 */ /* 0x000e2400000e0000 */
[----:B0-----:R-:W-:-:S05]  /*02e0*/  FMNMX R7, R5, R0, !PT ;  /* 0x0000000005077209 */ /* 0x001fca0007800000 */
[----:B------:R-:W0:Y:S02]  /*02f0*/  SHFL.DOWN PT, R0, R7, 0x4, 0x1f ;  /* 0x08801f0007007f89 */ /* 0x000e2400000e0000 */
[----:B0-----:R-:W-:Y:S02]  /*0300*/  FMNMX R8, R7, R0, !PT ;  /* 0x0000000007087209 */ /* 0x001fe40007800000 */
[----:B------:R-:W-:-:S03]  /*0310*/  LOP3.LUT P0, R0, R3, 0x1f, RZ, 0xc0, !PT ;  /* 0x0000001f03007812 */ /* 0x000fc6000780c0ff */
[----:B------:R-:W0:Y:S10]  /*0320*/  SHFL.DOWN PT, R9, R8, 0x2, 0x1f ;  /* 0x08401f0008097f89 */ /* 0x000e3400000e0000 */
[----:B------:R-:W1:Y:S01]  /*0330*/  @!P0 S2R R11, SR_CgaCtaId ;  /* 0x00000000000b8919 */ /* 0x000e620000008800 */
[----:B------:R-:W-:-:S02]  /*0340*/  @!P0 MOV R6, 0x400 ;  /* 0x0000040000068802 */ /* 0x000fc40000000f00 */
[----:B0-----:R-:W-:-:S05]  /*0350*/  FMNMX R9, R8, R9, !PT ;  /* 0x0000000908097209 */ /* 0x001fca0007800000 */
[----:B------:R-:W0:Y:S01]  /*0360*/  SHFL.DOWN PT, R10, R9, 0x1, 0x1f ;  /* 0x08201f00090a7f89 */ /* 0x000e2200000e0000 */
[----:B-1----:R-:W-:-:S05]  /*0370*/  @!P0 LEA R5, R11, R6, 0x18 ;  /* 0x000000060b058211 */ /* 0x002fca00078ec0ff */
[----:B------:R-:W-:Y:S01]  /*0380*/  @!P0 IMAD R5, R4, 0x4, R5 ;  /* 0x0000000404058824 */ /* 0x000fe200078e0205 */
[----:B0-----:R-:W-:-:S05]  /*0390*/  FMNMX R10, R9, R10, !PT ;  /* 0x0000000a090a7209 */ /* 0x001fca0007800000 */
[----:B------:R0:W-:Y:S01]  /*03a0*/  @!P0 STS [R5], R10 ;  /* 0x0000000a05008388 */ /* 0x0001e20000000800 */
[----:B------:R-:W-:Y:S01]  /*03b0*/  BAR.SYNC.DEFER_BLOCKING 0x0 ;  /* 0x0000000000007b1d */ /* 0x000fe20000010000 */
[----:B------:R-:W-:-:S13]  /*03c0*/  ISETP.GT.U32.AND P0, PT, R3, 0x1f, PT ;  /* 0x0000001f0300780c */ /* 0x000fda0003f04070 */
[----:B0-----:R-:W-:Y:S05]  /*03d0*/  @P0 BRA `(.L_x_3) ;  /* 0x0000000000700947 */ /* 0x001fea0003800000 */
[----:B------:R-:W0:Y:S02]  /*03e0*/  LDCU UR4, c[0x0][0x360] ;  /* 0x00006c00ff0477ac */ /* 0x000e240008000800 */
[----:B0-----:R-:W-:-:S04]  /*03f0*/  UIADD3 UR4, UPT, UPT, UR4, 0x1f, URZ ;  /* 0x0000001f04047890 */ /* 0x001fc8000fffe0ff */
[----:B------:R-:W-:-:S06]  /*0400*/  USHF.R.U32.HI UR4, URZ, 0x5, UR4 ;  /* 0x00000005ff047899 */ /* 0x000fcc0008011604 */
[----:B------:R-:W-:Y:S01]  /*0410*/  ISETP.GE.U32.AND P0, PT, R3, UR4, PT ;  /* 0x0000000403007c0c */ /* 0x000fe2000bf06070 */
[----:B------:R-:W-:-:S12]  /*0420*/  UMOV UR4, 0xffffffff ;  /* 0xffffffff00047882 */ /* 0x000fd80000000000 */
[----:B------:R-:W0:Y:S01]  /*0430*/  @!P0 S2R R6, SR_CgaCtaId ;  /* 0x0000000000068919 */ /* 0x000e220000008800 */
[----:B------:R-:W-:-:S04]  /*0440*/  @!P0 MOV R5, 0x400 ;  /* 0x0000040000058802 */ /* 0x000fc80000000f00 */
[----:B0-----:R-:W-:Y:S01]  /*0450*/  @!P0 LEA R6, R6, R5, 0x18 ;  /* 0x0000000506068211 */ /* 0x001fe200078ec0ff */
[----:B------:R-:W-:-:S04]  /*0460*/  IMAD.MOV.U32 R5, RZ, RZ, -0x800000 ;  /* 0xff800000ff057424 */ /* 0x000fc800078e00ff */
[----:B------:R-:W-:-:S05]  /*0470*/  @!P0 IMAD R6, R3, 0x4, R6 ;  /* 0x0000000403068824 */ /* 0x000fca00078e0206 */
[----:B------:R0:W1:Y:S01]  /*0480*/  @!P0 LDS R5, [R6] ;  /* 0x0000000006058984 */ /* 0x0000620000000800 */
[----:B------:R-:W-:Y:S05]  /*0490*/  BRA.DIV UR4, `(.L_x_4) ;  /* 0x0000000a04407947 */ /* 0x000fea000b800000 */
[----:B01----:R-:W0:Y:S02]  /*04a0*/  SHFL.DOWN PT, R6, R5, 0x10, 0x1f ;  /* 0x0a001f0005067f89 */ /* 0x003e2400000e0000 */
[----:B0-----:R-:W-:-:S05]  /*04b0*/  FMNMX R6, R6, R5, !PT ;  /* 0x0000000506067209 */ /* 0x001fca0007800000 */
[----:B------:R-:W0:Y:S02]  /*04c0*/  SHFL.DOWN PT, R7, R6, 0x8, 0x1f ;  /* 0x09001f0006077f89 */ /* 0x000e2400000e0000 */
[----:B0-----:R-:W-:-:S05]  /*04d0*/  FMNMX R7, R6, R7, !PT ;  /* 0x0000000706077209 */ /* 0x001fca0007800000 */
[----:B------:R-:W0:Y:S02]  /*04e0*/  SHFL.DOWN PT, R8, R7, 0x4, 0x1f ;  /* 0x08801f0007087f89 */ /* 0x000e2400000e0000 */
[----:B0-----:R-:W-:-:S05]  /*04f0*/  FMNMX R8, R7, R8, !PT ;  /* 0x0000000807087209 */ /* 0x001fca0007800000 */
[----:B------:R-:W0:Y:S02]  /*0500*/  SHFL.DOWN PT, R9, R8, 0x2, 0x1f ;  /* 0x08401f0008097f89 */ /* 0x000e2400000e0000 */
[----:B0-----:R-:W-:-:S05]  /*0510*/  FMNMX R9, R8, R9, !PT ;  /* 0x0000000908097209 */ /* 0x001fca0007800000 */
[----:B------:R0:W1:Y:S02]  /*0520*/  SHFL.DOWN PT, R10, R9, 0x1, 0x1f ;  /* 0x08201f00090a7f89 */ /* 0x00006400000e0000 */
.L_x_17:
[----:B------:R-:W-:Y:S02]  /*0530*/  ISETP.NE.AND P0, PT, R3, RZ, PT ;  /* 0x000000ff0300720c */ /* 0x000fe40003f05270 */
[----:B-1----:R-:W-:-:S11]  /*0540*/  FMNMX R10, R9, R10, !PT ;  /* 0x0000000a090a7209 */ /* 0x002fd60007800000 */
[----:B------:R-:W1:Y:S01]  /*0550*/  @!P0 S2R R6, SR_CgaCtaId ;  /* 0x0000000000068919 */ /* 0x000e620000008800 */
[----:B------:R-:W-:Y:S02]  /*0560*/  @!P0 MOV R5, 0x400 ;  /* 0x0000040000058802 */ /* 0x000fe40000000f00 */
[----:B------:R-:W-:Y:S02]  /*0570*/  @!P0 PLOP3.LUT P1, PT, PT, PT, PT, 0x80, 0x8 ;  /* 0x000000000008881c */ /* 0x000fe40003f2f070 */
[----:B-1----:R-:W-:-:S05]  /*0580*/  @!P0 LEA R5, R6, R5, 0x18 ;  /* 0x0000000506058211 */ /* 0x002fca00078ec0ff */
[----:B------:R1:W-:Y:S06]  /*0590*/  @!P0 STS [R5+0x80], R10 ;  /* 0x0000800a05008388 */ /* 0x0003ec0000000800 */
.L_x_3:
[----:B------:R-:W-:Y:S01]  /*05a0*/  ISETP.GE.U32.AND P0, PT, R3, UR16, PT ;  /* 0x0000001003007c0c */ /* 0x000fe2000bf06070 */
[----:B------:R-:W-:Y:S05]  /*05b0*/  WARPSYNC.ALL ;  /* 0x0000000000007948 */ /* 0x000fea0003800000 */
[----:B------:R-:W-:Y:S01]  /*05c0*/  BAR.SYNC.DEFER_BLOCKING 0x0 ;  /* 0x0000000000007b1d */ /* 0x000fe20000010000 */
[----:B------:R-:W-:Y:S01]  /*05d0*/  ISETP.GE.U32.AND.EX P0, PT, R2, UR17, PT, P0 ;  /* 0x0000001102007c0c */ /* 0x000fe2000bf06100 */
[----:B-1----:R-:W-:-:S04]  /*05e0*/  IMAD.MOV.U32 R5, RZ, RZ, RZ ;  /* 0x000000ffff057224 */ /* 0x002fc800078e00ff */
[----:B------:R-:W-:Y:S08]  /*05f0*/  BSSY.RECONVERGENT B0, `(.L_x_5) ;  /* 0x0000028000007945 */ /* 0x000ff00003800200 */
[----:B------:R-:W-:Y:S05]  /*0600*/  @P0 BRA `(.L_x_6) ;  /* 0x0000000000980947 */ /* 0x000fea0003800000 */
[----:B------:R-:W1:Y:S01]  /*0610*/  S2UR UR9, SR_CgaCtaId ;  /* 0x00000000000979c3 */ /* 0x000e620000008800 */
[----:B------:R-:W-:Y:S01]  /*0620*/  UMOV UR4, 0x400 ;  /* 0x0000040000047882 */ /* 0x000fe20000000000 */
[----:B------:R-:W-:Y:S02]  /*0630*/  HFMA2 R5, -RZ, RZ, 0, 0 ;  /* 0x00000000ff057431 */ /* 0x000fe400000001ff */
[--C-:B0-----:R-:W-:Y:S02]  /*0640*/  IMAD.MOV.U32 R9, RZ, RZ, R3.reuse ;  /* 0x000000ffff097224 */ /* 0x101fe400078e0003 */
[----:B------:R-:W-:Y:S02]  /*0650*/  IMAD.MOV.U32 R16, RZ, RZ, R2 ;  /* 0x000000ffff107224 */ /* 0x000fe400078e0002 */
[----:B------:R-:W-:Y:S01]  /*0660*/  IMAD.MOV.U32 R8, RZ, RZ, R3 ;  /* 0x000000ffff087224 */ /* 0x000fe200078e0003 */
[----:B------:R-:W0:Y:S01]  /*0670*/  LDC R7, c[0x0][0x360] ;  /* 0x0000d800ff077b82 */ /* 0x000e220000000800 */
[----:B-1----:R-:W-:-:S09]  /*0680*/  ULEA UR4, UR9, UR4, 0x18 ;  /* 0x0000000409047291 */ /* 0x002fd2000f8ec0ff */
[----:B------:R-:W1:Y:S03]  /*0690*/  LDS R6, [UR4+0x80] ;  /* 0x00008004ff067984 */ /* 0x000e660008000800 */
.L_x_7:
[C---:B------:R-:W-:Y:S01]  /*06a0*/  IMAD.SHL.U32 R13, R9.reuse, 0x2, RZ ;  /* 0x00000002090d7824 */ /* 0x040fe200078e00ff */
[----:B------:R-:W-:-:S04]  /*06b0*/  SHF.L.U64.HI R16, R9, 0x1, R16 ;  /* 0x0000000109107819 */ /* 0x000fc80000010210 */
[----:B------:R-:W-:-:S04]  /*06c0*/  IADD3 R10, P0, PT, R13, UR7, RZ ;  /* 0x000000070d0a7c10 */ /* 0x000fc8000ff1e0ff */
[----:B------:R-:W-:-:S05]  /*06d0*/  IADD3.X R11, PT, PT, R16, UR8, RZ, P0, !PT ;  /* 0x00000008100b7c10 */ /* 0x000fca00087fe4ff */
[----:B------:R-:W2:Y:S01]  /*06e0*/  LDG.E.U16.CONSTANT R10, desc[UR10][R10.64] ;  /* 0x0000000a0a0a7981 */ /* 0x000ea2000c1e9500 */
[----:B------:R-:W-:Y:S01]  /*06f0*/  IMAD.MOV.U32 R12, RZ, RZ, 0x3bbb989d ;  /* 0x3bbb989dff0c7424 */ /* 0x000fe200078e00ff */
[----:B------:R-:W-:Y:S01]  /*0700*/  MOV R15, 0x437c0000 ;  /* 0x437c0000000f7802 */ /* 0x000fe20000000f00 */
[----:B--2---:R-:W-:Y:S01]  /*0710*/  IMAD.U32 R9, R10, 0x10000, RZ ;  /* 0x000100000a097824 */ /* 0x004fe200078e00ff */
[----:B------:R-:W-:-:S03]  /*0720*/  IADD3 R10, P0, PT, R13, UR5, RZ ;  /* 0x000000050d0a7c10 */ /* 0x000fc6000ff1e0ff */
[----:B-1----:R-:W-:Y:S01]  /*0730*/  FADD R9, -R6, R9 ;  /* 0x0000000906097221 */ /* 0x002fe20000000100 */
[----:B------:R-:W-:-:S03]  /*0740*/  IADD3.X R11, PT, PT, R16, UR6, RZ, P0, !PT ;  /* 0x00000006100b7c10 */ /* 0x000fc600087fe4ff */
[----:B------:R-:W-:-:S04]  /*0750*/  FFMA.SAT R12, R9, R12, 0.5 ;  /* 0x3f000000090c7423 */ /* 0x000fc8000000200c */
[----:B------:R-:W-:-:S04]  /*0760*/  FFMA.RM R12, R12, R15, 12582913 ;  /* 0x4b4000010c0c7423 */ /* 0x000fc8000000400f */
[C---:B------:R-:W-:Y:S01]  /*0770*/  FADD R14, R12.reuse, -12583039 ;  /* 0xcb40007f0c0e7421 */ /* 0x040fe20000000000 */
[----:B------:R-:W-:-:S03]  /*0780*/  IMAD.SHL.U32 R12, R12, 0x800000, RZ ;  /* 0x008000000c0c7824 */ /* 0x000fc600078e00ff */
[----:B------:R-:W-:-:S04]  /*0790*/  FFMA R14, R9, 1.4426950216293334961, -R14 ;  /* 0x3fb8aa3b090e7823 */ /* 0x000fc8000000080e */
[----:B------:R-:W-:-:S04]  /*07a0*/  FFMA R14, R9, 1.925963033500011079e-08, R14 ;  /* 0x32a57060090e7823 */ /* 0x000fc8000000000e */
[----:B------:R-:W1:Y:S02]  /*07b0*/  MUFU.EX2 R9, R14 ;  /* 0x0000000e00097308 */ /* 0x000e640000000800 */
[----:B-1----:R-:W-:-:S04]  /*07c0*/  FMUL R12, R12, R9 ;  /* 0x000000090c0c7220 */ /* 0x002fc80000400000 */
[----:B------:R-:W-:Y:S01]  /*07d0*/  FADD R5, R12, R5 ;  /* 0x000000050c057221 */ /* 0x000fe20000000000 */
[----:B------:R-:W-:-:S04]  /*07e0*/  F2FP.BF16.F32.PACK_AB R9, RZ, R12 ;  /* 0x0000000cff09723e */ /* 0x000fc800000010ff */
[----:B------:R-:W-:Y:S01]  /*07f0*/  PRMT R13, R9, 0x7610, R13 ;  /* 0x00007610090d7816 */ /* 0x000fe2000000000d */
[----:B0-----:R-:W-:-:S04]  /*0800*/  IMAD.IADD R9, R7, 0x1, R8 ;  /* 0x0000000107097824 */ /* 0x001fc800078e0208 */
[----:B------:R2:W-:Y:S01]  /*0810*/  STG.E.U16 desc[UR10][R10.64], R13 ;  /* 0x0000000d0a007986 */ /* 0x0005e2000c10150a */
[----:B------:R-:W-:Y:S01]  /*0820*/  ISETP.GE.U32.AND P0, PT, R9, UR16, PT ;  /* 0x0000001009007c0c */ /* 0x000fe2000bf06070 */
[--C-:B------:R-:W-:Y:S01]  /*0830*/  IMAD.MOV.U32 R8, RZ, RZ, R9.reuse ;  /* 0x000000ffff087224 */ /* 0x100fe200078e0009 */
[----:B------:R-:W-:-:S04]  /*0840*/  SHF.R.S32.HI R16, RZ, 0x1f, R9 ;  /* 0x0000001fff107819 */ /* 0x000fc80000011409 */
[----:B------:R-:W-:-:S13]  /*0850*/  ISETP.GE.U32.AND.EX P0, PT, R16, UR17, PT, P0 ;  /* 0x0000001110007c0c */ /* 0x000fda000bf06100 */
[----:B--2---:R-:W-:Y:S05]  /*0860*/  @!P0 BRA `(.L_x_7) ;  /* 0xfffffffc008c8947 */ /* 0x004fea000383ffff */
.L_x_6:
[----:B------:R-:W-:Y:S05]  /*0870*/  BSYNC.RECONVERGENT B0 ;  /* 0x0000000000007941 */ /* 0x000fea0003800200 */
.L_x_5:
[----:B------:R-:W1:Y:S01]  /*0880*/  SHFL.DOWN PT, R6, R5, 0x10, 0x1f ;  /* 0x0a001f0005067f89 */ /* 0x000e6200000e0000 */
[----:B------:R-:W-:-:S13]  /*0890*/  ISETP.NE.AND P0, PT, R0, RZ, PT ;  /* 0x000000ff0000720c */ /* 0x000fda0003f05270 */
[----:B------:R-:W2:Y:S01]  /*08a0*/  @!P0 S2R R10, SR_CgaCtaId ;  /* 0x00000000000a8919 */ /* 0x000ea20000008800 */
[----:B-1----:R-:W-:Y:S01]  /*08b0*/  FADD R6, R6, R5 ;  /* 0x0000000506067221 */ /* 0x002fe20000000000 */
[----:B------:R-:W-:-:S04]  /*08c0*/  @!P0 MOV R5, 0x400 ;  /* 0x0000040000058802 */ /* 0x000fc80000000f00 */
[----:B------:R-:W1:Y:S01]  /*08d0*/  SHFL.DOWN PT, R7, R6, 0x8, 0x1f ;  /* 0x09001f0006077f89 */ /* 0x000e6200000e0000 */
[----:B------:R-:W-:-:S05]  /*08e0*/  @!P0 VIADD R5, R5, 0x84 ;  /* 0x0000008405058836 */ /* 0x000fca0000000000 */
[----:B--2---:R-:W-:-:S05]  /*08f0*/  @!P0 LEA R5, R10, R5, 0x18 ;  /* 0x000000050a058211 */ /* 0x004fca00078ec0ff */
[----:B------:R-:W-:Y:S02]  /*0900*/  @!P0 IMAD R5, R4, 0x4, R5 ;  /* 0x0000000404058824 */ /* 0x000fe400078e0205 */
[----:B-1----:R-:W-:-:S05]  /*0910*/  FADD R7, R6, R7 ;  /* 0x0000000706077221 */ /* 0x002fca0000000000 */
[----:B------:R-:W1:Y:S02]  /*0920*/  SHFL.DOWN PT, R8, R7, 0x4, 0x1f ;  /* 0x08801f0007087f89 */ /* 0x000e6400000e0000 */
[----:B-1----:R-:W-:-:S05]  /*0930*/  FADD R8, R7, R8 ;  /* 0x0000000807087221 */ /* 0x002fca0000000000 */
[----:B0-----:R-:W0:Y:S02]  /*0940*/  SHFL.DOWN PT, R9, R8, 0x2, 0x1f ;  /* 0x08401f0008097f89 */ /* 0x001e2400000e0000 */
[----:B0-----:R-:W-:-:S05]  /*0950*/  FADD R9, R8, R9 ;  /* 0x0000000908097221 */ /* 0x001fca0000000000 */
[----:B------:R-:W0:Y:S02]  /*0960*/  SHFL.DOWN PT, R0, R9, 0x1, 0x1f ;  /* 0x08201f0009007f89 */ /* 0x000e2400000e0000 */
[----:B0-----:R-:W-:-:S05]  /*0970*/  FADD R0, R9, R0 ;  /* 0x0000000009007221 */ /* 0x001fca0000000000 */
        /* <DEDUP_REMOVED lines=10> */
[----:B------:R-:W-:-:S05]  /*0a20*/  @!P0 MOV R0, 0x400 ;  /* 0x0000040000008802 */ /* 0x000fca0000000f00 */
[----:B------:R-:W-:-:S05]  /*0a30*/  @!P0 VIADD R0, R0, 0x84 ;  /* 0x0000008400008836 */ /* 0x000fca0000000000 */
[----:B0-----:R-:W-:Y:S02]  /*0a40*/  @!P0 LEA R4, R5, R0, 0x18 ;  /* 0x0000000005048211 */ /* 0x001fe400078ec0ff */
[----:B------:R-:W-:-:S03]  /*0a50*/  MOV R0, RZ ;  /* 0x000000ff00007202 */ /* 0x000fc60000000f00 */
[----:B------:R-:W-:-:S05]  /*0a60*/  @!P0 IMAD R4, R3, 0x4, R4 ;  /* 0x0000000403048824 */ /* 0x000fca00078e0204 */
[----:B------:R0:W1:Y:S01]  /*0a70*/  @!P0 LDS R0, [R4] ;  /* 0x0000000004008984 */ /* 0x0000620000000800 */
[----:B------:R-:W-:Y:S05]  /*0a80*/  BRA.DIV UR4, `(.L_x_9) ;  /* 0x0000000604547947 */ /* 0x000fea000b800000 */
[----:B-1----:R-:W1:Y:S02]  /*0a90*/  SHFL.DOWN PT, R5, R0, 0x10, 0x1f ;  /* 0x0a001f0000057f89 */ /* 0x002e6400000e0000 */
[----:B-1----:R-:W-:-:S05]  /*0aa0*/  FADD R5, R5, R0 ;  /* 0x0000000005057221 */ /* 0x002fca0000000000 */
[----:B0-----:R-:W0:Y:S02]  /*0ab0*/  SHFL.DOWN PT, R4, R5, 0x8, 0x1f ;  /* 0x09001f0005047f89 */ /* 0x001e2400000e0000 */
[----:B0-----:R-:W-:-:S05]  /*0ac0*/  FADD R4, R5, R4 ;  /* 0x0000000405047221 */ /* 0x001fca0000000000 */
[----:B------:R-:W0:Y:S02]  /*0ad0*/  SHFL.DOWN PT, R7, R4, 0x4, 0x1f ;  /* 0x08801f0004077f89 */ /* 0x000e2400000e0000 */
[----:B0-----:R-:W-:-:S05]  /*0ae0*/  FADD R7, R4, R7 ;  /* 0x0000000704077221 */ /* 0x001fca0000000000 */
[----:B------:R-:W0:Y:S02]  /*0af0*/  SHFL.DOWN PT, R6, R7, 0x2, 0x1f ;  /* 0x08401f0007067f89 */ /* 0x000e2400000e0000 */
[----:B0-----:R-:W-:-:S05]  /*0b00*/  FADD R6, R7, R6 ;  /* 0x0000000607067221 */ /* 0x001fca0000000000 */
[----:B------:R0:W1:Y:S02]  /*0b10*/  SHFL.DOWN PT, R9, R6, 0x1, 0x1f ;  /* 0x08201f0006097f89 */ /* 0x00006400000e0000 */
.L_x_23:
[----:B-1----:R-:W-:-:S07]  /*0b20*/  FADD R0, R6, R9 ;  /* 0x0000000906007221 */ /* 0x002fce0000000000 */
.L_x_8:
[----:B------:R-:W1:Y:S01]  /*0b30*/  @P1 S2R R5, SR_CgaCtaId ;  /* 0x0000000000051919 */ /* 0x000e620000008800 */
[----:B------:R-:W-:Y:S01]  /*0b40*/  @P1 MOV R4, 0x400 ;  /* 0x0000040000041802 */ /* 0x000fe20000000f00 */
[----:B------:R-:W-:Y:S05]  /*0b50*/  WARPSYNC.ALL ;  /* 0x0000000000007948 */ /* 0x000fea0003800000 */
[----:B------:R-:W-:-:S04]  /*0b60*/  ISETP.GE.U32.AND P0, PT, R3, UR16, PT ;  /* 0x0000001003007c0c */ /* 0x000fc8000bf06070 */
[----:B------:R-:W-:Y:S02]  /*0b70*/  ISETP.GE.U32.AND.EX P0, PT, R2, UR17, PT, P0 ;  /* 0x0000001102007c0c */ /* 0x000fe4000bf06100 */
[----:B-1----:R-:W-:-:S05]  /*0b80*/  @P1 LEA R5, R5, R4, 0x18 ;  /* 0x0000000405051211 */ /* 0x002fca00078ec0ff */
[----:B------:R1:W-:Y:S01]  /*0b90*/  @P1 STS [R5+0x104], R0 ;  /* 0x0001040005001388 */ /* 0x0003e20000000800 */
[----:B------:R-:W-:Y:S06]  /*0ba0*/  BAR.SYNC.DEFER_BLOCKING 0x0 ;  /* 0x0000000000007b1d */ /* 0x000fec0000010000 */
[----:B------:R-:W-:Y:S05]  /*0bb0*/  @P0 EXIT ;  /* 0x000000000000094d */ /* 0x000fea0003800000 */
[----:B------:R-:W2:Y:S01]  /*0bc0*/  S2UR UR7, SR_CgaCtaId ;  /* 0x00000000000779c3 */ /* 0x000ea20000008800 */
[----:B------:R-:W-:Y:S01]  /*0bd0*/  UMOV UR4, 0x400 ;  /* 0x0000040000047882 */ /* 0x000fe20000000000 */
[----:B------:R-:W3:Y:S01]  /*0be0*/  LDCU.64 UR8, c[0x0][0x398] ;  /* 0x00007300ff0877ac */ /* 0x000ee20008000a00 */
[----:B--2---:R-:W-:-:S09]  /*0bf0*/  ULEA UR4, UR7, UR4, 0x18 ;  /* 0x0000000407047291 */ /* 0x004fd2000f8ec0ff */
[----:B-1----:R-:W1:Y:S02]  /*0c00*/  LDS R0, [UR4+0x104] ;  /* 0x00010404ff007984 */ /* 0x002e640008000800 */
[----:B------:R-:W2:Y:S01]  /*0c10*/  LDCU UR4, c[0x0][0x360] ;  /* 0x00006c00ff0477ac */ /* 0x000ea20008000800 */
[----:B-1----:R-:W-:-:S05]  /*0c20*/  VIADD R4, R0, 0x1800000 ;  /* 0x0180000000047836 */ /* 0x002fca0000000000 */
[----:B------:R-:W-:-:S04]  /*0c30*/  LOP3.LUT R4, R4, 0x7f800000, RZ, 0xc0, !PT ;  /* 0x7f80000004047812 */ /* 0x000fc800078ec0ff */
[----:B------:R-:W-:-:S13]  /*0c40*/  ISETP.GT.U32.AND P0, PT, R4, 0x1ffffff, PT ;  /* 0x01ffffff0400780c */ /* 0x000fda0003f04070 */
[----:B--23--:R-:W-:Y:S05]  /*0c50*/  @P0 BRA `(.L_x_10) ;  /* 0x00000000000c0947 */ /* 0x00cfea0003800000 */
[----:B------:R-:W-:-:S07]  /*0c60*/  MOV R4, 0xc80 ;  /* 0x00000c8000047802 */ /* 0x000fce0000000f00 */
[----:B0-----:R-:W-:Y:S05]  /*0c70*/  CALL.REL.NOINC `($__internal_0_$__cuda_sm20_rcp_rn_f32_slowpath) ;  /* 0x00000004006c7944 */ /* 0x001fea0003c00000 */
[----:B------:R-:W-:Y:S05]  /*0c80*/  BRA `(.L_x_11) ;  /* 0x0000000000107947 */ /* 0x000fea0003800000 */
.L_x_10:
[----:B------:R-:W1:Y:S02]  /*0c90*/  MUFU.RCP R5, R0 ;  /* 0x0000000000057308 */ /* 0x000e640000001000 */
[----:B-1----:R-:W-:-:S04]  /*0ca0*/  FFMA R4, R0, R5, -1 ;  /* 0xbf80000000047423 */ /* 0x002fc80000000005 */
[----:B------:R-:W-:-:S04]  /*0cb0*/  FADD.FTZ R4, -R4, -RZ ;  /* 0x800000ff04047221 */ /* 0x000fc80000010100 */
[----:B0-----:R-:W-:-:S07]  /*0cc0*/  FFMA R6, R5, R4, R5 ;  /* 0x0000000405067223 */ /* 0x001fce0000000005 */
.L_x_11:
[----:B0-----:R-:W-:-:S04]  /*0cd0*/  LEA R4, P0, R3, UR5, 0x1 ;  /* 0x0000000503047c11 */ /* 0x001fc8000f8008ff */
[----:B------:R-:W-:-:S05]  /*0ce0*/  LEA.HI.X R5, R3, UR6, R2, 0x1, P0 ;  /* 0x0000000603057c11 */ /* 0x000fca00080f0c02 */
[----:B------:R-:W2:Y:S01]  /*0cf0*/  LDG.E.U16 R0, desc[UR10][R4.64] ;  /* 0x0000000a04007981 */ /* 0x000ea2000c1e1500 */
[----:B------:R-:W-:-:S05]  /*0d00*/  VIADD R3, R3, UR4 ;  /* 0x0000000403037c36 */ /* 0x000fca0008000000 */
[----:B------:R-:W-:Y:S02]  /*0d10*/  ISETP.GE.U32.AND P0, PT, R3, UR8, PT ;  /* 0x0000000803007c0c */ /* 0x000fe4000bf06070 */
[----:B------:R-:W-:-:S04]  /*0d20*/  SHF.R.S32.HI R2, RZ, 0x1f, R3 ;  /* 0x0000001fff027819 */ /* 0x000fc80000011403 */
[----:B------:R-:W-:Y:S01]  /*0d30*/  ISETP.GE.U32.AND.EX P0, PT, R2, UR9, PT, P0 ;  /* 0x0000000902007c0c */ /* 0x000fe2000bf06100 */
[----:B--2---:R-:W-:-:S04]  /*0d40*/  IMAD.U32 R7, R0, 0x10000, RZ ;  /* 0x0001000000077824 */ /* 0x004fc800078e00ff */
[----:B------:R-:W-:-:S05]  /*0d50*/  FMUL R7, R6, R7 ;  /* 0x0000000706077220 */ /* 0x000fca0000400000 */
[----:B------:R-:W-:-:S05]  /*0d60*/  F2FP.BF16.F32.PACK_AB R7, RZ, R7 ;  /* 0x00000007ff07723e */ /* 0x000fca00000010ff */
[----:B------:R0:W-:Y:S01]  /*0d70*/  STG.E.U16 desc[UR10][R4.64], R7 ;  /* 0x0000000704007986 */ /* 0x0001e2000c10150a */
[----:B------:R-:W-:Y:S05]  /*0d80*/  @!P0 BRA `(.L_x_11) ;  /* 0xfffffffc00d08947 */ /* 0x000fea000383ffff */
[----:B------:R-:W-:Y:S05]  /*0d90*/  EXIT ;  /* 0x000000000000794d */ /* 0x000fea0003800000 */
.L_x_4:
[----:B------:R-:W-:Y:S02]  /*0da0*/  HFMA2 R14, -RZ, RZ, 0, 1.847743988037109375e-06 ;  /* 0x0000001fff0e7431 */ /* 0x000fe400000001ff */
[----:B-1----:R-:W-:Y:S02]  /*0db0*/  IMAD.MOV.U32 R12, RZ, RZ, R5 ;  /* 0x000000ffff0c7224 */ /* 0x002fe400078e0005 */
[----:B------:R-:W-:Y:S02]  /*0dc0*/  IMAD.MOV.U32 R13, RZ, RZ, 0x10 ;  /* 0x00000010ff0d7424 */ /* 0x000fe400078e00ff */
[----:B------:R-:W-:-:S07]  /*0dd0*/  IMAD.MOV.U32 R11, RZ, RZ, -0x1 ;  /* 0xffffffffff0b7424 */ /* 0x000fce00078e00ff */
[----:B0-----:R-:W-:Y:S05]  /*0de0*/  WARPSYNC.COLLECTIVE R11, `(.L_x_12) ;  /* 0x000000000b087348 */ /* 0x001fea0003c00000 */
[----:B------:R1:W2:Y:S02]  /*0df0*/  SHFL.DOWN P0, R10, R12, R13, R14 ;  /* 0x0800000d0c0a7389 */ /* 0x0002a4000000000e */
[----:B012---:R-:W-:Y:S05]  /*0e00*/  ENDCOLLECTIVE ;  /* 0x000000000000791b */ /* 0x007fea0003800000 */
.L_x_12:
[----:B------:R-:W-:Y:S02]  /*0e10*/  IMAD.MOV.U32 R13, RZ, RZ, 0x8 ;  /* 0x00000008ff0d7424 */ /* 0x000fe400078e00ff */
[----:B------:R-:W-:-:S05]  /*0e20*/  IMAD.MOV.U32 R6, RZ, RZ, R10 ;  /* 0x000000ffff067224 */ /* 0x000fca00078e000a */
[----:B------:R-:W-:-:S05]  /*0e30*/  FMNMX R6, R6, R5, !PT ;  /* 0x0000000506067209 */ /* 0x000fca0007800000 */
[----:B------:R-:W-:-:S07]  /*0e40*/  IMAD.MOV.U32 R12, RZ, RZ, R6 ;  /* 0x000000ffff0c7224 */ /* 0x000fce00078e0006 */
[----:B------:R-:W-:Y:S05]  /*0e50*/  WARPSYNC.COLLECTIVE R11, `(.L_x_13) ;  /* 0x000000000b087348 */ /* 0x000fea0003c00000 */
[----:B------:R0:W1:Y:S02]  /*0e60*/  SHFL.DOWN P0, R10, R12, R13, R14 ;  /* 0x0800000d0c0a7389 */ /* 0x000064000000000e */
[----:B01----:R-:W-:Y:S05]  /*0e70*/  ENDCOLLECTIVE ;  /* 0x000000000000791b */ /* 0x003fea0003800000 */
.L_x_13:
[----:B------:R-:W-:Y:S01]  /*0e80*/  MOV R13, 0x4 ;  /* 0x00000004000d7802 */ /* 0x000fe20000000f00 */
[----:B------:R-:W-:-:S05]  /*0e90*/  IMAD.MOV.U32 R7, RZ, RZ, R10 ;  /* 0x000000ffff077224 */ /* 0x000fca00078e000a */
[----:B------:R-:W-:-:S05]  /*0ea0*/  FMNMX R7, R6, R7, !PT ;  /* 0x0000000706077209 */ /* 0x000fca0007800000 */
[----:B------:R-:W-:-:S07]  /*0eb0*/  IMAD.MOV.U32 R12, RZ, RZ, R7 ;  /* 0x000000ffff0c7224 */ /* 0x000fce00078e0007 */
[----:B------:R-:W-:Y:S05]  /*0ec0*/  WARPSYNC.COLLECTIVE R11, `(.L_x_14) ;  /* 0x000000000b087348 */ /* 0x000fea0003c00000 */
[----:B------:R0:W1:Y:S02]  /*0ed0*/  SHFL.DOWN P0, R10, R12, R13, R14 ;  /* 0x0800000d0c0a7389 */ /* 0x000064000000000e */
[----:B01----:R-:W-:Y:S05]  /*0ee0*/  ENDCOLLECTIVE ;  /* 0x000000000000791b */ /* 0x003fea0003800000 */
.L_x_14:
[----:B------:R-:W-:Y:S02]  /*0ef0*/  IMAD.MOV.U32 R13, RZ, RZ, 0x2 ;  /* 0x00000002ff0d7424 */ /* 0x000fe400078e00ff */
[----:B------:R-:W-:-:S05]  /*0f00*/  IMAD.MOV.U32 R8, RZ, RZ, R10 ;  /* 0x000000ffff087224 */ /* 0x000fca00078e000a */
[----:B------:R-:W-:-:S05]  /*0f10*/  FMNMX R8, R7, R8, !PT ;  /* 0x0000000807087209 */ /* 0x000fca0007800000 */
[----:B------:R-:W-:-:S07]  /*0f20*/  IMAD.MOV.U32 R12, RZ, RZ, R8 ;  /* 0x000000ffff0c7224 */ /* 0x000fce00078e0008 */
[----:B------:R-:W-:Y:S05]  /*0f30*/  WARPSYNC.COLLECTIVE R11, `(.L_x_15) ;  /* 0x000000000b087348 */ /* 0x000fea0003c00000 */
[----:B------:R0:W1:Y:S02]  /*0f40*/  SHFL.DOWN P0, R10, R12, R13, R14 ;  /* 0x0800000d0c0a7389 */ /* 0x000064000000000e */
[----:B01----:R-:W-:Y:S05]  /*0f50*/  ENDCOLLECTIVE ;  /* 0x000000000000791b */ /* 0x003fea0003800000 */
.L_x_15:
[----:B------:R-:W-:Y:S02]  /*0f60*/  HFMA2 R13, -RZ, RZ, 0, 5.9604644775390625e-08 ;  /* 0x00000001ff0d7431 */ /* 0x000fe400000001ff */
[----:B------:R-:W-:-:S05]  /*0f70*/  IMAD.MOV.U32 R9, RZ, RZ, R10 ;  /* 0x000000ffff097224 */ /* 0x000fca00078e000a */
[----:B------:R-:W-:-:S05]  /*0f80*/  FMNMX R9, R8, R9, !PT ;  /* 0x0000000908097209 */ /* 0x000fca0007800000 */
[----:B------:R-:W-:-:S07]  /*0f90*/  IMAD.MOV.U32 R12, RZ, RZ, R9 ;  /* 0x000000ffff0c7224 */ /* 0x000fce00078e0009 */
[----:B------:R-:W-:Y:S05]  /*0fa0*/  WARPSYNC.COLLECTIVE R11, `(.L_x_16) ;  /* 0x000000000b087348 */ /* 0x000fea0003c00000 */
[----:B------:R0:W1:Y:S02]  /*0fb0*/  SHFL.DOWN P0, R10, R12, R13, R14 ;  /* 0x0800000d0c0a7389 */ /* 0x000064000000000e */
[----:B01----:R-:W-:Y:S05]  /*0fc0*/  ENDCOLLECTIVE ;  /* 0x000000000000791b */ /* 0x003fea0003800000 */
.L_x_16:
[----:B------:R-:W-:Y:S05]  /*0fd0*/  BRA `(.L_x_17) ;  /* 0xfffffff400547947 */ /* 0x000fea000383ffff */
.L_x_9:
[----:B-1----:R-:W-:Y:S02]  /*0fe0*/  IMAD.MOV.U32 R12, RZ, RZ, R0 ;  /* 0x000000ffff0c7224 */ /* 0x002fe400078e0000 */
[----:B------:R-:W-:Y:S02]  /*0ff0*/  IMAD.MOV.U32 R13, RZ, RZ, 0x10 ;  /* 0x00000010ff0d7424 */ /* 0x000fe400078e00ff */
[----:B------:R-:W-:Y:S02]  /*1000*/  IMAD.MOV.U32 R14, RZ, RZ, 0x1f ;  /* 0x0000001fff0e7424 */ /* 0x000fe400078e00ff */
[----:B------:R-:W-:-:S07]  /*1010*/  IMAD.MOV.U32 R11, RZ, RZ, -0x1 ;  /* 0xffffffffff0b7424 */ /* 0x000fce00078e00ff */
[----:B0-----:R-:W-:Y:S05]  /*1020*/  WARPSYNC.COLLECTIVE R11, `(.L_x_18) ;  /* 0x000000000b087348 */ /* 0x001fea0003c00000 */
[----:B------:R1:W2:Y:S02]  /*1030*/  SHFL.DOWN P0, R10, R12, R13, R14 ;  /* 0x0800000d0c0a7389 */ /* 0x0002a4000000000e */
[----:B012---:R-:W-:Y:S05]  /*1040*/  ENDCOLLECTIVE ;  /* 0x000000000000791b */ /* 0x007fea0003800000 */
.L_x_18:
[----:B------:R-:W-:Y:S02]  /*1050*/  IMAD.MOV.U32 R13, RZ, RZ, 0x8 ;  /* 0x00000008ff0d7424 */ /* 0x000fe400078e00ff */
[----:B------:R-:W-:-:S04]  /*1060*/  IMAD.MOV.U32 R5, RZ, RZ, R10 ;  /* 0x000000ffff057224 */ /* 0x000fc800078e000a */
[----:B------:R-:W-:-:S05]  /*1070*/  FADD R5, R5, R0 ;  /* 0x0000000005057221 */ /* 0x000fca0000000000 */
[----:B------:R-:W-:-:S07]  /*1080*/  MOV R12, R5 ;  /* 0x00000005000c7202 */ /* 0x000fce0000000f00 */
[----:B------:R-:W-:Y:S05]  /*1090*/  WARPSYNC.COLLECTIVE R11, `(.L_x_19) ;  /* 0x000000000b087348 */ /* 0x000fea0003c00000 */
[----:B------:R0:W1:Y:S02]  /*10a0*/  SHFL.DOWN P0, R10, R12, R13, R14 ;  /* 0x0800000d0c0a7389 */ /* 0x000064000000000e */
[----:B01----:R-:W-:Y:S05]  /*10b0*/  ENDCOLLECTIVE ;  /* 0x000000000000791b */ /* 0x003fea0003800000 */
.L_x_19:
[----:B------:R-:W-:Y:S02]  /*10c0*/  IMAD.MOV.U32 R13, RZ, RZ, 0x4 ;  /* 0x00000004ff0d7424 */ /* 0x000fe400078e00ff */
[----:B------:R-:W-:-:S04]  /*10d0*/  IMAD.MOV.U32 R4, RZ, RZ, R10 ;  /* 0x000000ffff047224 */ /* 0x000fc800078e000a */
[----:B------:R-:W-:-:S04]  /*10e0*/  FADD R4, R5, R4 ;  /* 0x0000000405047221 */ /* 0x000fc80000000000 */
[----:B------:R-:W-:-:S07]  /*10f0*/  IMAD.MOV.U32 R12, RZ, RZ, R4 ;  /* 0x000000ffff0c7224 */ /* 0x000fce00078e0004 */
[----:B------:R-:W-:Y:S05]  /*1100*/  WARPSYNC.COLLECTIVE R11, `(.L_x_20) ;  /* 0x000000000b087348 */ /* 0x000fea0003c00000 */
[----:B------:R0:W1:Y:S02]  /*1110*/  SHFL.DOWN P0, R10, R12, R13, R14 ;  /* 0x0800000d0c0a7389 */ /* 0x000064000000000e */
[----:B01----:R-:W-:Y:S05]  /*1120*/  ENDCOLLECTIVE ;  /* 0x000000000000791b */ /* 0x003fea0003800000 */
.L_x_20:
[----:B------:R-:W-:Y:S02]  /*1130*/  IMAD.MOV.U32 R13, RZ, RZ, 0x2 ;  /* 0x00000002ff0d7424 */ /* 0x000fe400078e00ff */
[----:B------:R-:W-:-:S04]  /*1140*/  IMAD.MOV.U32 R7, RZ, RZ, R10 ;  /* 0x000000ffff077224 */ /* 0x000fc800078e000a */
[----:B------:R-:W-:-:S05]  /*1150*/  FADD R7, R4, R7 ;  /* 0x0000000704077221 */ /* 0x000fca0000000000 */
[----:B------:R-:W-:-:S07]  /*1160*/  MOV R12, R7 ;  /* 0x00000007000c7202 */ /* 0x000fce0000000f00 */
[----:B------:R-:W-:Y:S05]  /*1170*/  WARPSYNC.COLLECTIVE R11, `(.L_x_21) ;  /* 0x000000000b087348 */ /* 0x000fea0003c00000 */
[----:B------:R0:W1:Y:S02]  /*1180*/  SHFL.DOWN P0, R10, R12, R13, R14 ;  /* 0x0800000d0c0a7389 */ /* 0x000064000000000e */
[----:B01----:R-:W-:Y:S05]  /*1190*/  ENDCOLLECTIVE ;  /* 0x000000000000791b */ /* 0x003fea0003800000 */
.L_x_21:
[----:B------:R-:W-:Y:S02]  /*11a0*/  IMAD.MOV.U32 R13, RZ, RZ, 0x1 ;  /* 0x00000001ff0d7424 */ /* 0x000fe400078e00ff */
[----:B------:R-:W-:-:S04]  /*11b0*/  IMAD.MOV.U32 R6, RZ, RZ, R10 ;  /* 0x000000ffff067224 */ /* 0x000fc800078e000a */
[----:B------:R-:W-:-:S04]  /*11c0*/  FADD R6, R7, R6 ;  /* 0x0000000607067221 */ /* 0x000fc80000000000 */
[----:B------:R-:W-:-:S07]  /*11d0*/  IMAD.MOV.U32 R12, RZ, RZ, R6 ;  /* 0x000000ffff0c7224 */ /* 0x000fce00078e0006 */
[----:B------:R-:W-:Y:S05]  /*11e0*/  WARPSYNC.COLLECTIVE R11, `(.L_x_22) ;  /* 0x000000000b087348 */ /* 0x000fea0003c00000 */
[----:B------:R0:W1:Y:S02]  /*11f0*/  SHFL.DOWN P0, R10, R12, R13, R14 ;  /* 0x0800000d0c0a7389 */ /* 0x000064000000000e */
[----:B01----:R-:W-:Y:S05]  /*1200*/  ENDCOLLECTIVE ;  /* 0x000000000000791b */ /* 0x003fea0003800000 */
.L_x_22:
[----:B------:R-:W-:Y:S01]  /*1210*/  IMAD.MOV.U32 R9, RZ, RZ, R10 ;  /* 0x000000ffff097224 */ /* 0x000fe200078e000a */
[----:B------:R-:W-:Y:S06]  /*1220*/  BRA `(.L_x_23) ;  /* 0xfffffff8003c7947 */ /* 0x000fec000383ffff */
        .weak           $__internal_0_$__cuda_sm20_rcp_rn_f32_slowpath
        .type           $__internal_0_$__cuda_sm20_rcp_rn_f32_slowpath,@function
        .size           $__internal_0_$__cuda_sm20_rcp_rn_f32_slowpath,(.L_x_123 - $__internal_0_$__cuda_sm20_rcp_rn_f32_slowpath)
$__internal_0_$__cuda_sm20_rcp_rn_f32_slowpath:
[----:B------:R-:W-:-:S04]  /*1230*/  SHF.L.U32 R5, R0, 0x1, RZ ;  /* 0x0000000100057819 */ /* 0x000fc800000006ff */
[----:B------:R-:W-:-:S04]  /*1240*/  SHF.R.U32.HI R5, RZ, 0x18, R5 ;  /* 0x00000018ff057819 */ /* 0x000fc80000011605 */
[----:B------:R-:W-:-:S13]  /*1250*/  ISETP.NE.U32.AND P0, PT, R5, RZ, PT ;  /* 0x000000ff0500720c */ /* 0x000fda0003f05070 */
[----:B------:R-:W-:Y:S05]  /*1260*/  @P0 BRA `(.L_x_24) ;  /* 0x00000000002c0947 */ /* 0x000fea0003800000 */
[----:B------:R-:W-:-:S05]  /*1270*/  IMAD.SHL.U32 R5, R0, 0x2, RZ ;  /* 0x0000000200057824 */ /* 0x000fca00078e00ff */
[----:B------:R-:W-:-:S13]  /*1280*/  ISETP.NE.AND P0, PT, R5, RZ, PT ;  /* 0x000000ff0500720c */ /* 0x000fda0003f05270 */
[----:B------:R2:W3:Y:S01]  /*1290*/  @!P0 MUFU.RCP R5, R0 ;  /* 0x0000000000058308 */ /* 0x0004e20000001000 */
[----:B------:R-:W-:Y:S05]  /*12a0*/  @!P0 BRA `(.L_x_25) ;  /* 0x0000000000a48947 */ /* 0x000fea0003800000 */
[----:B------:R-:W-:-:S04]  /*12b0*/  FFMA R6, R0, 1.84467440737095516160e+19, RZ ;  /* 0x5f80000000067823 */ /* 0x000fc800000000ff */
[----:B---3--:R-:W2:Y:S02]  /*12c0*/  MUFU.RCP R5, R6 ;  /* 0x0000000600057308 */ /* 0x008ea40000001000 */
[----:B--2---:R-:W-:-:S04]  /*12d0*/  FFMA R0, R6, R5, -1 ;  /* 0xbf80000006007423 */ /* 0x004fc80000000005 */
[----:B------:R-:W-:-:S04]  /*12e0*/  FADD.FTZ R0, -R0, -RZ ;  /* 0x800000ff00007221 */ /* 0x000fc80000010100 */
[----:B------:R-:W-:-:S04]  /*12f0*/  FFMA R0, R5, R0, R5 ;  /* 0x0000000005007223 */ /* 0x000fc80000000005 */
[----:B------:R-:W-:Y:S01]  /*1300*/  FFMA R5, R0, 1.84467440737095516160e+19, RZ ;  /* 0x5f80000000057823 */ /* 0x000fe200000000ff */
[----:B------:R-:W-:Y:S06]  /*1310*/  BRA `(.L_x_25) ;  /* 0x0000000000887947 */ /* 0x000fec0003800000 */
.L_x_24:
[----:B------:R-:W-:-:S05]  /*1320*/  VIADD R6, R5, 0xffffff03 ;  /* 0xffffff0305067836 */ /* 0x000fca0000000000 */
[----:B------:R-:W-:-:S13]  /*1330*/  ISETP.GT.U32.AND P0, PT, R6, 0x1, PT ;  /* 0x000000010600780c */ /* 0x000fda0003f04070 */
[----:B------:R-:W-:Y:S05]  /*1340*/  @P0 BRA `(.L_x_26) ;  /* 0x0000000000780947 */ /* 0x000fea0003800000 */
[----:B------:R-:W-:Y:S01]  /*1350*/  LOP3.LUT R7, R0, 0x7fffff, RZ, 0xc0, !PT ;  /* 0x007fffff00077812 */ /* 0x000fe200078ec0ff */
[----:B------:R-:W-:-:S03]  /*1360*/  IMAD.MOV.U32 R11, RZ, RZ, 0x3 ;  /* 0x00000003ff0b7424 */ /* 0x000fc600078e00ff */
[----:B------:R-:W-:Y:S02]  /*1370*/  LOP3.LUT R7, R7, 0x3f800000, RZ, 0xfc, !PT ;  /* 0x3f80000007077812 */ /* 0x000fe400078efcff */
[----:B------:R-:W-:Y:S02]  /*1380*/  SHF.L.U32 R12, R11, R6, RZ ;  /* 0x000000060b0c7219 */ /* 0x000fe400000006ff */
[----:B------:R-:W0:Y:S02]  /*1390*/  MUFU.RCP R8, R7 ;  /* 0x0000000700087308 */ /* 0x000e240000001000 */
[----:B0-----:R-:W-:-:S04]  /*13a0*/  FFMA R9, R7, R8, -1 ;  /* 0xbf80000007097423 */ /* 0x001fc80000000008 */
[----:B------:R-:W-:-:S04]  /*13b0*/  FADD.FTZ R9, -R9, -RZ ;  /* 0x800000ff09097221 */ /* 0x000fc80000010100 */
[CCC-:B------:R-:W-:Y:S01]  /*13c0*/  FFMA.RM R10, R8.reuse, R9.reuse, R8.reuse ;  /* 0x00000009080a7223 */ /* 0x1c0fe20000004008 */
[----:B------:R-:W-:-:S04]  /*13d0*/  FFMA.RP R9, R8, R9, R8 ;  /* 0x0000000908097223 */ /* 0x000fc80000008008 */
[C---:B------:R-:W-:Y:S02]  /*13e0*/  LOP3.LUT R8, R10.reuse, 0x7fffff, RZ, 0xc0, !PT ;  /* 0x007fffff0a087812 */ /* 0x040fe400078ec0ff */
[----:B------:R-:W-:Y:S02]  /*13f0*/  FSETP.NEU.FTZ.AND P0, PT, R10, R9, PT ;  /* 0x000000090a00720b */ /* 0x000fe40003f1d000 */
[----:B------:R-:W-:Y:S02]  /*1400*/  LOP3.LUT R9, R8, 0x800000, RZ, 0xfc, !PT ;  /* 0x0080000008097812 */ /* 0x000fe400078efcff */
[----:B------:R-:W-:Y:S02]  /*1410*/  SEL R8, RZ, 0xffffffff, !P0 ;  /* 0xffffffffff087807 */ /* 0x000fe40004000000 */
[----:B------:R-:W-:-:S03]  /*1420*/  LOP3.LUT R7, R12, R9, RZ, 0xc0, !PT ;  /* 0x000000090c077212 */ /* 0x000fc600078ec0ff */
[----:B------:R-:W-:Y:S01]  /*1430*/  IMAD.MOV R8, RZ, RZ, -R8 ;  /* 0x000000ffff087224 */ /* 0x000fe200078e0a08 */
[----:B------:R-:W-:-:S04]  /*1440*/  SHF.R.U32.HI R7, RZ, R6, R7 ;  /* 0x00000006ff077219 */ /* 0x000fc80000011607 */
[----:B------:R-:W-:Y:S02]  /*1450*/  LOP3.LUT P1, RZ, R8, R6, R9, 0xf8, !PT ;  /* 0x0000000608ff7212 */ /* 0x000fe4000782f809 */
[C---:B------:R-:W-:Y:S02]  /*1460*/  LOP3.LUT P0, RZ, R7.reuse, 0x1, RZ, 0xc0, !PT ;  /* 0x0000000107ff7812 */ /* 0x040fe4000780c0ff */
[----:B------:R-:W-:-:S04]  /*1470*/  LOP3.LUT P2, RZ, R7, 0x2, RZ, 0xc0, !PT ;  /* 0x0000000207ff7812 */ /* 0x000fc8000784c0ff */
[----:B------:R-:W-:Y:S02]  /*1480*/  PLOP3.LUT P0, PT, P0, P1, P2, 0xe0, 0x0 ;  /* 0x000000000000781c */ /* 0x000fe40000703c20 */
[----:B------:R-:W-:Y:S02]  /*1490*/  LOP3.LUT P1, RZ, R0, 0x7fffff, RZ, 0xc0, !PT ;  /* 0x007fffff00ff7812 */ /* 0x000fe4000782c0ff */
[----:B------:R-:W-:-:S05]  /*14a0*/  SEL R6, RZ, 0x1, !P0 ;  /* 0x00000001ff067807 */ /* 0x000fca0004000000 */
[----:B------:R-:W-:-:S05]  /*14b0*/  IMAD.MOV R6, RZ, RZ, -R6 ;  /* 0x000000ffff067224 */ /* 0x000fca00078e0a06 */
[----:B------:R-:W-:Y:S02]  /*14c0*/  ISETP.GE.AND P0, PT, R6, RZ, PT ;  /* 0x000000ff0600720c */ /* 0x000fe40003f06270 */
[----:B------:R-:W-:-:S04]  /*14d0*/  IADD3 R6, PT, PT, R5, -0xfc, RZ ;  /* 0xffffff0405067810 */ /* 0x000fc80007ffe0ff */
[----:B------:R-:W-:-:S07]  /*14e0*/  SHF.R.U32.HI R5, RZ, R6, R9 ;  /* 0x00000006ff057219 */ /* 0x000fce0000011609 */
[----:B------:R-:W-:-:S04]  /*14f0*/  @!P0 VIADD R5, R5, 0x1 ;  /* 0x0000000105058836 */ /* 0x000fc80000000000 */
[----:B------:R-:W-:-:S05]  /*1500*/  @!P1 IMAD.SHL.U32 R5, R5, 0x2, RZ ;  /* 0x0000000205059824 */ /* 0x000fca00078e00ff */
[----:B------:R-:W-:Y:S01]  /*1510*/  LOP3.LUT R5, R5, 0x80000000, R0, 0xf8, !PT ;  /* 0x8000000005057812 */ /* 0x000fe200078ef800 */
[----:B------:R-:W-:Y:S06]  /*1520*/  BRA `(.L_x_25) ;  /* 0x0000000000047947 */ /* 0x000fec0003800000 */
.L_x_26:
[----:B------:R0:W1:Y:S02]  /*1530*/  MUFU.RCP R5, R0 ;  /* 0x0000000000057308 */ /* 0x0000640000001000 */
.L_x_25:
[----:B-1-3--:R-:W-:Y:S02]  /*1540*/  IMAD.MOV.U32 R6, RZ, RZ, R5 ;  /* 0x000000ffff067224 */ /* 0x00afe400078e0005 */
[----:B------:R-:W-:-:S04]  /*1550*/  IMAD.MOV.U32 R5, RZ, RZ, 0x0 ;  /* 0x00000000ff057424 */ /* 0x000fc800078e00ff */
[----:B0-2---:R-:W-:Y:S05]  /*1560*/  RET.REL.NODEC R4 `(_ZN8pygpukit3ops2nn19softmax_bf16_kernelEPK13__nv_bfloat16PS2_mm) ;  /* 0xffffffe804a47950 */ /* 0x005fea0003c3ffff */
.L_x_27:
[----:B------:R-:W-:-:S00]  /*1570*/  BRA `(.L_x_27) ;  /* 0xfffffffc00fc7947 */ /* 0x000fc0000383ffff */
[----:B------:R-:W-:-:S00]  /*1580*/  NOP ;  /* 0x0000000000007918 */ /* 0x000fc00000000000 */
[----:B------:R-:W-:-:S00]  /*1590*/  NOP ;  /* 0x0000000000007918 */ /* 0x000fc00000000000 */
[----:B------:R-:W-:-:S00]  /*15a0*/  NOP ;  /* 0x0000000000007918 */ /* 0x000fc00000000000 */
[----:B------:R-:W-:-:S00]  /*15b0*/  NOP ;  /* 0x0000000000007918 */ /* 0x000fc00000000000 */
[----:B------:R-:W-:-:S00]  /*15c0*/  NOP ;  /* 0x0000000000007918 */ /* 0x000fc00000000000 */
[----:B------:R-:W-:-:S00]  /*15d0*/  NOP ;  /* 0x0000000000007918 */ /* 0x000fc00000000000 */
[----:B------:R-:W-:-:S00]  /*15e0*/  NOP ;  /* 0x0000000000007918 */ /* 0x000fc00000000000 */
[----:B------:R-:W-:-:S00]  /*15f0*/  NOP ;  /* 0x0000000000007918 */ /* 0x000fc00000000000 */
.L_x_123:


//--------------------- .text._ZN8pygpukit3ops2nn18softmax_f16_kernelEPK6__halfPS2_mm --------------------------
	.section	.text._ZN8pygpukit3ops2nn18softmax_f16_kernelEPK6__halfPS2_mm,"ax",@progbits
	.align	128
        .global         _ZN8pygpukit3ops2nn18softmax_f16_kernelEPK6__halfPS2_mm
        .type           _ZN8pygpukit3ops2nn18softmax_f16_kernelEPK6__halfPS2_mm,@function
        .size           _ZN8pygpukit3ops2nn18softmax_f16_kernelEPK6__halfPS2_mm,(.L_x_124 - _ZN8pygpukit3ops2nn18softmax_f16_kernelEPK6__halfPS2_mm)
        .other          _ZN8pygpukit3ops2nn18softmax_f16_kernelEPK6__halfPS2_mm,@"STO_CUDA_ENTRY STV_DEFAULT"
_ZN8pygpukit3ops2nn18softmax_f16_kernelEPK6__halfPS2_mm:
.text._ZN8pygpukit3ops2nn18softmax_f16_kernelEPK6__halfPS2_mm:
        /* <DEDUP_REMOVED lines=29> */
.L_x_30:
        /* <DEDUP_REMOVED lines=8> */
[----:B--2---:R-:W-:-:S05]  /*0250*/  HADD2.F32 R7, -RZ, R4.H0_H0 ;  /* 0x20000004ff077230 */ /* 0x004fca0000004100 */
[----:B------:R-:W-:-:S07]  /*0260*/  FMNMX R6, R7, R6, !PT ;  /* 0x0000000607067209 */ /* 0x000fce0007800000 */
[----:B------:R-:W-:Y:S05]  /*0270*/  @!P0 BRA `(.L_x_30) ;  /* 0xfffffffc00d48947 */ /* 0x000fea000383ffff */
.L_x_29:
[----:B------:R-:W-:Y:S05]  /*0280*/  BSYNC.RECONVERGENT B0 ;  /* 0x0000000000007941 */ /* 0x000fea0003800200 */
.L_x_28:
        /* <DEDUP_REMOVED lines=42> */
.L_x_45:
[----:B------:R-:W-:Y:S02]  /*0530*/  ISETP.NE.AND P0, PT, R3, RZ, PT ;  /* 0x000000ff0300720c */ /* 0x000fe40003f05270 */
[----:B-1----:R-:W-:-:S11]  /*0540*/  FMNMX R10, R9, R10, !PT ;  /* 0x0000000a090a7209 */ /* 0x002fd60007800000 */
[----:B------:R-:W1:Y:S01]  /*0550*/  @!P0 S2R R6, SR_CgaCtaId ;  /* 0x0000000000068919 */ /* 0x000e620000008800 */
[----:B------:R-:W-:Y:S02]  /*0560*/  @!P0 MOV R5, 0x400 ;  /* 0x0000040000058802 */ /* 0x000fe40000000f00 */
[----:B------:R-:W-:Y:S02]  /*0570*/  @!P0 PLOP3.LUT P1, PT, PT, PT, PT, 0x80, 0x8 ;  /* 0x000000000008881c */ /* 0x000fe40003f2f070 */
[----:B-1----:R-:W-:-:S05]  /*0580*/  @!P0 LEA R5, R6, R5, 0x18 ;  /* 0x0000000506058211 */ /* 0x002fca00078ec0ff */
[----:B------:R1:W-:Y:S06]  /*0590*/  @!P0 STS [R5+0x80], R10 ;  /* 0x0000800a05008388 */ /* 0x0003ec0000000800 */
.L_x_31:
        /* <DEDUP_REMOVED lines=9> */
[----:B------:R-:W-:Y:S01]  /*0630*/  IMAD.MOV.U32 R5, RZ, RZ, RZ ;  /* 0x000000ffff057224 */ /* 0x000fe200078e00ff */
[----:B0-----:R-:W-:Y:S01]  /*0640*/  MOV R9, R3 ;  /* 0x0000000300097202 */ /* 0x001fe20000000f00 */
[----:B------:R-:W-:Y:S02]  /*0650*/  IMAD.MOV.U32 R16, RZ, RZ, R2 ;  /* 0x000000ffff107224 */ /* 0x000fe400078e0002 */
[----:B------:R-:W-:Y:S02]  /*0660*/  IMAD.MOV.U32 R8, RZ, RZ, R3 ;  /* 0x000000ffff087224 */ /* 0x000fe400078e0003 */
[----:B------:R-:W0:Y:S01]  /*0670*/  LDC R7, c[0x0][0x360] ;  /* 0x0000d800ff077b82 */ /* 0x000e220000000800 */
[----:B-1----:R-:W-:-:S09]  /*0680*/  ULEA UR4, UR9, UR4, 0x18 ;  /* 0x0000000409047291 */ /* 0x002fd2000f8ec0ff */
[----:B------:R-:W1:Y:S03]  /*0690*/  LDS R6, [UR4+0x80] ;  /* 0x00008004ff067984 */ /* 0x000e660008000800 */
.L_x_35:
[C---:B------:R-:W-:Y:S01]  /*06a0*/  IMAD.SHL.U32 R13, R9.reuse, 0x2, RZ ;  /* 0x00000002090d7824 */ /* 0x040fe200078e00ff */
[----:B------:R-:W-:-:S04]  /*06b0*/  SHF.L.U64.HI R16, R9, 0x1, R16 ;  /* 0x0000000109107819 */ /* 0x000fc80000010210 */
[----:B------:R-:W-:-:S04]  /*06c0*/  IADD3 R10, P0, PT, R13, UR7, RZ ;  /* 0x000000070d0a7c10 */ /* 0x000fc8000ff1e0ff */
[----:B------:R-:W-:-:S05]  /*06d0*/  IADD3.X R11, PT, PT, R16, UR8, RZ, P0, !PT ;  /* 0x00000008100b7c10 */ /* 0x000fca00087fe4ff */
[----:B------:R-:W2:Y:S01]  /*06e0*/  LDG.E.U16.CONSTANT R10, desc[UR10][R10.64] ;  /* 0x0000000a0a0a7981 */ /* 0x000ea2000c1e9500 */
[----:B------:R-:W-:Y:S02]  /*06f0*/  IMAD.MOV.U32 R12, RZ, RZ, 0x3bbb989d ;  /* 0x3bbb989dff0c7424 */ /* 0x000fe400078e00ff */
[----:B------:R-:W-:Y:S02]  /*0700*/  IMAD.MOV.U32 R15, RZ, RZ, 0x437c0000 ;  /* 0x437c0000ff0f7424 */ /* 0x000fe400078e00ff */
[----:B--2---:R-:W-:Y:S01]  /*0710*/  HADD2.F32 R9, -RZ, R10.H0_H0 ;  /* 0x2000000aff097230 */ /* 0x004fe20000004100 */
[----:B------:R-:W-:-:S04]  /*0720*/  IADD3 R10, P0, PT, R13, UR5, RZ ;  /* 0x000000050d0a7c10 */ /* 0x000fc8000ff1e0ff */
        /* <DEDUP_REMOVED lines=11> */
[----:B------:R-:W-:-:S04]  /*07e0*/  F2FP.F16.F32.PACK_AB R9, RZ, R12 ;  /* 0x0000000cff09723e */ /* 0x000fc800000000ff */
[----:B------:R-:W-:Y:S02]  /*07f0*/  PRMT R13, R9, 0x7610, R13 ;  /* 0x00007610090d7816 */ /* 0x000fe4000000000d */
[----:B0-----:R-:W-:-:S03]  /*0800*/  IADD3 R9, PT, PT, R7, R8, RZ ;  /* 0x0000000807097210 */ /* 0x001fc60007ffe0ff */
[----:B------:R2:W-:Y:S01]  /*0810*/  STG.E.U16 desc[UR10][R10.64], R13 ;  /* 0x0000000d0a007986 */ /* 0x0005e2000c10150a */
[----:B------:R-:W-:Y:S01]  /*0820*/  ISETP.GE.U32.AND P0, PT, R9, UR16, PT ;  /* 0x0000001009007c0c */ /* 0x000fe2000bf06070 */
[--C-:B------:R-:W-:Y:S01]  /*0830*/  IMAD.MOV.U32 R8, RZ, RZ, R9.reuse ;  /* 0x000000ffff087224 */ /* 0x100fe200078e0009 */
[----:B------:R-:W-:-:S04]  /*0840*/  SHF.R.S32.HI R16, RZ, 0x1f, R9 ;  /* 0x0000001fff107819 */ /* 0x000fc80000011409 */
[----:B------:R-:W-:-:S13]  /*0850*/  ISETP.GE.U32.AND.EX P0, PT, R16, UR17, PT, P0 ;  /* 0x0000001110007c0c */ /* 0x000fda000bf06100 */
[----:B--2---:R-:W-:Y:S05]  /*0860*/  @!P0 BRA `(.L_x_35) ;  /* 0xfffffffc008c8947 */ /* 0x004fea000383ffff */
.L_x_34:
[----:B------:R-:W-:Y:S05]  /*0870*/  BSYNC.RECONVERGENT B0 ;  /* 0x0000000000007941 */ /* 0x000fea0003800200 */
.L_x_33:
        /* <DEDUP_REMOVED lines=28> */
[----:B0-----:R-:W-:Y:S01]  /*0a40*/  @!P0 LEA R4, R5, R0, 0x18 ;  /* 0x0000000005048211 */ /* 0x001fe200078ec0ff */
[----:B------:R-:W-:-:S03]  /*0a50*/  IMAD.MOV.U32 R0, RZ, RZ, RZ ;  /* 0x000000ffff007224 */ /* 0x000fc600078e00ff */
[----:B------:R-:W-:-:S05]  /*0a60*/  @!P0 LEA R4, R3, R4, 0x2 ;  /* 0x0000000403048211 */ /* 0x000fca00078e10ff */
        /* <DEDUP_REMOVED lines=11> */
.L_x_51:
[----:B-1----:R-:W-:-:S07]  /*0b20*/  FADD R0, R6, R9 ;  /* 0x0000000906007221 */ /* 0x002fce0000000000 */
.L_x_36:
        /* <DEDUP_REMOVED lines=20> */
[----:B0-----:R-:W-:Y:S05]  /*0c70*/  CALL.REL.NOINC `($__internal_1_$__cuda_sm20_rcp_rn_f32_slowpath) ;  /* 0x00000004006c7944 */ /* 0x001fea0003c00000 */
[----:B------:R-:W-:Y:S05]  /*0c80*/  BRA `(.L_x_39) ;  /* 0x0000000000107947 */ /* 0x000fea0003800000 */
.L_x_38:
[----:B------:R-:W1:Y:S02]  /*0c90*/  MUFU.RCP R5, R0 ;  /* 0x0000000000057308 */ /* 0x000e640000001000 */
[----:B-1----:R-:W-:-:S04]  /*0ca0*/  FFMA R4, R0, R5, -1 ;  /* 0xbf80000000047423 */ /* 0x002fc80000000005 */
[----:B------:R-:W-:-:S04]  /*0cb0*/  FADD.FTZ R4, -R4, -RZ ;  /* 0x800000ff04047221 */ /* 0x000fc80000010100 */
[----:B0-----:R-:W-:-:S07]  /*0cc0*/  FFMA R6, R5, R4, R5 ;  /* 0x0000000405067223 */ /* 0x001fce0000000005 */
.L_x_39:
[----:B0-----:R-:W-:-:S04]  /*0cd0*/  LEA R4, P0, R3, UR5, 0x1 ;  /* 0x0000000503047c11 */ /* 0x001fc8000f8008ff */
[----:B------:R-:W-:-:S05]  /*0ce0*/  LEA.HI.X R5, R3, UR6, R2, 0x1, P0 ;  /* 0x0000000603057c11 */ /* 0x000fca00080f0c02 */
[----:B------:R-:W2:Y:S01]  /*0cf0*/  LDG.E.U16 R0, desc[UR10][R4.64] ;  /* 0x0000000a04007981 */ /* 0x000ea2000c1e1500 */
[----:B------:R-:W-:-:S05]  /*0d00*/  VIADD R3, R3, UR4 ;  /* 0x0000000403037c36 */ /* 0x000fca0008000000 */
[----:B------:R-:W-:Y:S02]  /*0d10*/  ISETP.GE.U32.AND P0, PT, R3, UR8, PT ;  /* 0x0000000803007c0c */ /* 0x000fe4000bf06070 */
[----:B------:R-:W-:-:S04]  /*0d20*/  SHF.R.S32.HI R2, RZ, 0x1f, R3 ;  /* 0x0000001fff027819 */ /* 0x000fc80000011403 */
[----:B------:R-:W-:Y:S01]  /*0d30*/  ISETP.GE.U32.AND.EX P0, PT, R2, UR9, PT, P0 ;  /* 0x0000000902007c0c */ /* 0x000fe2000bf06100 */
[----:B--2---:R-:W-:-:S05]  /*0d40*/  HADD2.F32 R7, -RZ, R0.H0_H0 ;  /* 0x20000000ff077230 */ /* 0x004fca0000004100 */
[----:B------:R-:W-:-:S05]  /*0d50*/  FMUL R7, R6, R7 ;  /* 0x0000000706077220 */ /* 0x000fca0000400000 */
[----:B------:R-:W-:-:S05]  /*0d60*/  F2FP.F16.F32.PACK_AB R7, RZ, R7 ;  /* 0x00000007ff07723e */ /* 0x000fca00000000ff */
[----:B------:R0:W-:Y:S01]  /*0d70*/  STG.E.U16 desc[UR10][R4.64], R7 ;  /* 0x0000000704007986 */ /* 0x0001e2000c10150a */
[----:B------:R-:W-:Y:S05]  /*0d80*/  @!P0 BRA `(.L_x_39) ;  /* 0xfffffffc00d08947 */ /* 0x000fea000383ffff */
[----:B------:R-:W-:Y:S05]  /*0d90*/  EXIT ;  /* 0x000000000000794d */ /* 0x000fea0003800000 */
.L_x_32:
[----:B-1----:R-:W-:Y:S01]  /*0da0*/  IMAD.MOV.U32 R12, RZ, RZ, R5 ;  /* 0x000000ffff0c7224 */ /* 0x002fe200078e0005 */
[----:B------:R-:W-:Y:S01]  /*0db0*/  MOV R11, 0xffffffff ;  /* 0xffffffff000b7802 */ /* 0x000fe20000000f00 */
[----:B------:R-:W-:Y:S02]  /*0dc0*/  IMAD.MOV.U32 R13, RZ, RZ, 0x10 ;  /* 0x00000010ff0d7424 */ /* 0x000fe400078e00ff */
[----:B------:R-:W-:-:S07]  /*0dd0*/  IMAD.MOV.U32 R14, RZ, RZ, 0x1f ;  /* 0x0000001fff0e7424 */ /* 0x000fce00078e00ff */
[----:B0-----:R-:W-:Y:S05]  /*0de0*/  WARPSYNC.COLLECTIVE R11, `(.L_x_40) ;  /* 0x000000000b087348 */ /* 0x001fea0003c00000 */
[----:B------:R1:W2:Y:S02]  /*0df0*/  SHFL.DOWN P0, R10, R12, R13, R14 ;  /* 0x0800000d0c0a7389 */ /* 0x0002a4000000000e */
[----:B012---:R-:W-:Y:S05]  /*0e00*/  ENDCOLLECTIVE ;  /* 0x000000000000791b */ /* 0x007fea0003800000 */
.L_x_40:
[----:B------:R-:W-:Y:S02]  /*0e10*/  IMAD.MOV.U32 R13, RZ, RZ, 0x8 ;  /* 0x00000008ff0d7424 */ /* 0x000fe400078e00ff */
[----:B------:R-:W-:-:S05]  /*0e20*/  IMAD.MOV.U32 R6, RZ, RZ, R10 ;  /* 0x000000ffff067224 */ /* 0x000fca00078e000a */
[----:B------:R-:W-:-:S05]  /*0e30*/  FMNMX R6, R6, R5, !PT ;  /* 0x0000000506067209 */ /* 0x000fca0007800000 */
[----:B------:R-:W-:-:S07]  /*0e40*/  IMAD.MOV.U32 R12, RZ, RZ, R6 ;  /* 0x000000ffff0c7224 */ /* 0x000fce00078e0006 */
[----:B------:R-:W-:Y:S05]  /*0e50*/  WARPSYNC.COLLECTIVE R11, `(.L_x_41) ;  /* 0x000000000b087348 */ /* 0x000fea0003c00000 */
[----:B------:R0:W1:Y:S02]  /*0e60*/  SHFL.DOWN P0, R10, R12, R13, R14 ;  /* 0x0800000d0c0a7389 */ /* 0x000064000000000e */
[----:B01----:R-:W-:Y:S05]  /*0e70*/  ENDCOLLECTIVE ;  /* 0x000000000000791b */ /* 0x003fea0003800000 */
.L_x_41:
[----:B------:R-:W-:Y:S02]  /*0e80*/  HFMA2 R13, -RZ, RZ, 0, 2.384185791015625e-07 ;  /* 0x00000004ff0d7431 */ /* 0x000fe400000001ff */
[----:B------:R-:W-:-:S05]  /*0e90*/  IMAD.MOV.U32 R7, RZ, RZ, R10 ;  /* 0x000000ffff077224 */ /* 0x000fca00078e000a */
[----:B------:R-:W-:-:S05]  /*0ea0*/  FMNMX R7, R6, R7, !PT ;  /* 0x0000000706077209 */ /* 0x000fca0007800000 */
[----:B------:R-:W-:-:S07]  /*0eb0*/  IMAD.MOV.U32 R12, RZ, RZ, R7 ;  /* 0x000000ffff0c7224 */ /* 0x000fce00078e0007 */
[----:B------:R-:W-:Y:S05]  /*0ec0*/  WARPSYNC.COLLECTIVE R11, `(.L_x_42) ;  /* 0x000000000b087348 */ /* 0x000fea0003c00000 */
[----:B------:R0:W1:Y:S02]  /*0ed0*/  SHFL.DOWN P0, R10, R12, R13, R14 ;  /* 0x0800000d0c0a7389 */ /* 0x000064000000000e */
[----:B01----:R-:W-:Y:S05]  /*0ee0*/  ENDCOLLECTIVE ;  /* 0x000000000000791b */ /* 0x003fea0003800000 */
.L_x_42:
[----:B------:R-:W-:Y:S02]  /*0ef0*/  IMAD.MOV.U32 R13, RZ, RZ, 0x2 ;  /* 0x00000002ff0d7424 */ /* 0x000fe400078e00ff */
[----:B------:R-:W-:-:S05]  /*0f00*/  IMAD.MOV.U32 R8, RZ, RZ, R10 ;  /* 0x000000ffff087224 */ /* 0x000fca00078e000a */
[----:B------:R-:W-:-:S05]  /*0f10*/  FMNMX R8, R7, R8, !PT ;  /* 0x0000000807087209 */ /* 0x000fca0007800000 */
[----:B------:R-:W-:-:S07]  /*0f20*/  IMAD.MOV.U32 R12, RZ, RZ, R8 ;  /* 0x000000ffff0c7224 */ /* 0x000fce00078e0008 */
[----:B------:R-:W-:Y:S05]  /*0f30*/  WARPSYNC.COLLECTIVE R11, `(.L_x_43) ;  /* 0x000000000b087348 */ /* 0x000fea0003c00000 */
[----:B------:R0:W1:Y:S02]  /*0f40*/  SHFL.DOWN P0, R10, R12, R13, R14 ;  /* 0x0800000d0c0a7389 */ /* 0x000064000000000e */
[----:B01----:R-:W-:Y:S05]  /*0f50*/  ENDCOLLECTIVE ;  /* 0x000000000000791b */ /* 0x003fea0003800000 */
.L_x_43:
[----:B------:R-:W-:Y:S01]  /*0f60*/  MOV R13, 0x1 ;  /* 0x00000001000d7802 */ /* 0x000fe20000000f00 */
[----:B------:R-:W-:-:S05]  /*0f70*/  IMAD.MOV.U32 R9, RZ, RZ, R10 ;  /* 0x000000ffff097224 */ /* 0x000fca00078e000a */
[----:B------:R-:W-:-:S05]  /*0f80*/  FMNMX R9, R8, R9, !PT ;  /* 0x0000000908097209 */ /* 0x000fca0007800000 */
[----:B------:R-:W-:-:S07]  /*0f90*/  IMAD.MOV.U32 R12, RZ, RZ, R9 ;  /* 0x000000ffff0c7224 */ /* 0x000fce00078e0009 */
[----:B------:R-:W-:Y:S05]  /*0fa0*/  WARPSYNC.COLLECTIVE R11, `(.L_x_44) ;  /* 0x000000000b087348 */ /* 0x000fea0003c00000 */
[----:B------:R0:W1:Y:S02]  /*0fb0*/  SHFL.DOWN P0, R10, R12, R13, R14 ;  /* 0x0800000d0c0a7389 */ /* 0x000064000000000e */
[----:B01----:R-:W-:Y:S05]  /*0fc0*/  ENDCOLLECTIVE ;  /* 0x000000000000791b */ /* 0x003fea0003800000 */
.L_x_44:
[----:B------:R-:W-:Y:S05]  /*0fd0*/  BRA `(.L_x_45) ;  /* 0xfffffff400547947 */ /* 0x000fea000383ffff */
.L_x_37:
[----:B-1----:R-:W-:Y:S02]  /*0fe0*/  IMAD.MOV.U32 R12, RZ, RZ, R0 ;  /* 0x000000ffff0c7224 */ /* 0x002fe400078e0000 */
[----:B------:R-:W-:Y:S02]  /*0ff0*/  IMAD.MOV.U32 R13, RZ, RZ, 0x10 ;  /* 0x00000010ff0d7424 */ /* 0x000fe400078e00ff */
[----:B------:R-:W-:Y:S02]  /*1000*/  IMAD.MOV.U32 R14, RZ, RZ, 0x1f ;  /* 0x0000001fff0e7424 */ /* 0x000fe400078e00ff */
[----:B------:R-:W-:-:S07]  /*1010*/  IMAD.MOV.U32 R11, RZ, RZ, -0x1 ;  /* 0xffffffffff0b7424 */ /* 0x000fce00078e00ff */
[----:B0-----:R-:W-:Y:S05]  /*1020*/  WARPSYNC.COLLECTIVE R11, `(.L_x_46) ;  /* 0x000000000b087348 */ /* 0x001fea0003c00000 */
[----:B------:R1:W2:Y:S02]  /*1030*/  SHFL.DOWN P0, R10, R12, R13, R14 ;  /* 0x0800000d0c0a7389 */ /* 0x0002a4000000000e */
[----:B012---:R-:W-:Y:S05]  /*1040*/  ENDCOLLECTIVE ;  /* 0x000000000000791b */ /* 0x007fea0003800000 */
.L_x_46:
[----:B------:R-:W-:Y:S02]  /*1050*/  IMAD.MOV.U32 R13, RZ, RZ, 0x8 ;  /* 0x00000008ff0d7424 */ /* 0x000fe400078e00ff */
[----:B------:R-:W-:-:S04]  /*1060*/  IMAD.MOV.U32 R5, RZ, RZ, R10 ;  /* 0x000000ffff057224 */ /* 0x000fc800078e000a */
[----:B------:R-:W-:-:S05]  /*1070*/  FADD R5, R5, R0 ;  /* 0x0000000005057221 */ /* 0x000fca0000000000 */
[----:B------:R-:W-:-:S07]  /*1080*/  MOV R12, R5 ;  /* 0x00000005000c7202 */ /* 0x000fce0000000f00 */
[----:B------:R-:W-:Y:S05]  /*1090*/  WARPSYNC.COLLECTIVE R11, `(.L_x_47) ;  /* 0x000000000b087348 */ /* 0x000fea0003c00000 */
[----:B------:R0:W1:Y:S02]  /*10a0*/  SHFL.DOWN P0, R10, R12, R13, R14 ;  /* 0x0800000d0c0a7389 */ /* 0x000064000000000e */
[----:B01----:R-:W-:Y:S05]  /*10b0*/  ENDCOLLECTIVE ;  /* 0x000000000000791b */ /* 0x003fea0003800000 */
.L_x_47:
[----:B------:R-:W-:Y:S02]  /*10c0*/  IMAD.MOV.U32 R13, RZ, RZ, 0x4 ;  /* 0x00000004ff0d7424 */ /* 0x000fe400078e00ff */
[----:B------:R-:W-:-:S04]  /*10d0*/  IMAD.MOV.U32 R4, RZ, RZ, R10 ;  /* 0x000000ffff047224 */ /* 0x000fc800078e000a */
[----:B------:R-:W-:-:S04]  /*10e0*/  FADD R4, R5, R4 ;  /* 0x0000000405047221 */ /* 0x000fc80000000000 */
[----:B------:R-:W-:-:S07]  /*10f0*/  IMAD.MOV.U32 R12, RZ, RZ, R4 ;  /* 0x000000ffff0c7224 */ /* 0x000fce00078e0004 */
[----:B------:R-:W-:Y:S05]  /*1100*/  WARPSYNC.COLLECTIVE R11, `(.L_x_48) ;  /* 0x000000000b087348 */ /* 0x000fea0003c00000 */
[----:B------:R0:W1:Y:S02]  /*1110*/  SHFL.DOWN P0, R10, R12, R13, R14 ;  /* 0x0800000d0c0a7389 */ /* 0x000064000000000e */
[----:B01----:R-:W-:Y:S05]  /*1120*/  ENDCOLLECTIVE ;  /* 0x000000000000791b */ /* 0x003fea0003800000 */
.L_x_48:
[----:B------:R-:W-:Y:S02]  /*1130*/  IMAD.MOV.U32 R13, RZ, RZ, 0x2 ;  /* 0x00000002ff0d7424 */ /* 0x000fe400078e00ff */
[----:B------:R-:W-:-:S04]  /*1140*/  IMAD.MOV.U32 R7, RZ, RZ, R10 ;  /* 0x000000ffff077224 */ /* 0x000fc800078e000a */
[----:B------:R-:W-:-:S05]  /*1150*/  FADD R7, R4, R7 ;  /* 0x0000000704077221 */ /* 0x000fca0000000000 */
[----:B------:R-:W-:-:S07]  /*1160*/  MOV R12, R7 ;  /* 0x00000007000c7202 */ /* 0x000fce0000000f00 */
[----:B------:R-:W-:Y:S05]  /*1170*/  WARPSYNC.COLLECTIVE R11, `(.L_x_49) ;  /* 0x000000000b087348 */ /* 0x000fea0003c00000 */
[----:B------:R0:W1:Y:S02]  /*1180*/  SHFL.DOWN P0, R10, R12, R13, R14 ;  /* 0x0800000d0c0a7389 */ /* 0x000064000000000e */
[----:B01----:R-:W-:Y:S05]  /*1190*/  ENDCOLLECTIVE ;  /* 0x000000000000791b */ /* 0x003fea0003800000 */
.L_x_49:
[----:B------:R-:W-:Y:S02]  /*11a0*/  IMAD.MOV.U32 R13, RZ, RZ, 0x1 ;  /* 0x00000001ff0d7424 */ /* 0x000fe400078e00ff */
[----:B------:R-:W-:-:S04]  /*11b0*/  IMAD.MOV.U32 R6, RZ, RZ, R10 ;  /* 0x000000ffff067224 */ /* 0x000fc800078e000a */
[----:B------:R-:W-:-:S04]  /*11c0*/  FADD R6, R7, R6 ;  /* 0x0000000607067221 */ /* 0x000fc80000000000 */
[----:B------:R-:W-:-:S07]  /*11d0*/  IMAD.MOV.U32 R12, RZ, RZ, R6 ;  /* 0x000000ffff0c7224 */ /* 0x000fce00078e0006 */
[----:B------:R-:W-:Y:S05]  /*11e0*/  WARPSYNC.COLLECTIVE R11, `(.L_x_50) ;  /* 0x000000000b087348 */ /* 0x000fea0003c00000 */
[----:B------:R0:W1:Y:S02]  /*11f0*/  SHFL.DOWN P0, R10, R12, R13, R14 ;  /* 0x0800000d0c0a7389 */ /* 0x000064000000000e */
[----:B01----:R-:W-:Y:S05]  /*1200*/  ENDCOLLECTIVE ;  /* 0x000000000000791b */ /* 0x003fea0003800000 */
.L_x_50:
[----:B------:R-:W-:Y:S01]  /*1210*/  IMAD.MOV.U32 R9, RZ, RZ, R10 ;  /* 0x000000ffff097224 */ /* 0x000fe200078e000a */
[----:B------:R-:W-:Y:S06]  /*1220*/  BRA `(.L_x_51) ;  /* 0xfffffff8003c7947 */ /* 0x000fec000383ffff */
        .weak           $__internal_1_$__cuda_sm20_rcp_rn_f32_slowpath
        .type           $__internal_1_$__cuda_sm20_rcp_rn_f32_slowpath,@function
        .size           $__internal_1_$__cuda_sm20_rcp_rn_f32_slowpath,(.L_x_124 - $__internal_1_$__cuda_sm20_rcp_rn_f32_slowpath)
$__internal_1_$__cuda_sm20_rcp_rn_f32_slowpath:
        /* <DEDUP_REMOVED lines=15> */
.L_x_52:
        /* <DEDUP_REMOVED lines=33> */
.L_x_54:
[----:B------:R0:W1:Y:S02]  /*1530*/  MUFU.RCP R5, R0 ;  /* 0x0000000000057308 */ /* 0x0000640000001000 */
.L_x_53:
[----:B-1-3--:R-:W-:Y:S02]  /*1540*/  IMAD.MOV.U32 R6, RZ, RZ, R5 ;  /* 0x000000ffff067224 */ /* 0x00afe400078e0005 */
[----:B------:R-:W-:-:S04]  /*1550*/  IMAD.MOV.U32 R5, RZ, RZ, 0x0 ;  /* 0x00000000ff057424 */ /* 0x000fc800078e00ff */
[----:B0-2---:R-:W-:Y:S05]  /*1560*/  RET.REL.NODEC R4 `(_ZN8pygpukit3ops2nn18softmax_f16_kernelEPK6__halfPS2_mm) ;  /* 0xffffffe804a47950 */ /* 0x005fea0003c3ffff */
.L_x_55:
        /* <DEDUP_REMOVED lines=9> */
.L_x_124:


//--------------------- .text._ZN8pygpukit3ops2nn18softmax_f64_kernelEPKdPdmm --------------------------
	.section	.text._ZN8pygpukit3ops2nn18softmax_f64_kernelEPKdPdmm,"ax",@progbits
	.align	128
        .global         _ZN8pygpukit3ops2nn18softmax_f64_kernelEPKdPdmm
        .type           _ZN8pygpukit3ops2nn18softmax_f64_kernelEPKdPdmm,@function
        .size           _ZN8pygpukit3ops2nn18softmax_f64_kernelEPKdPdmm,(.L_x_125 - _ZN8pygpukit3ops2nn18softmax_f64_kernelEPKdPdmm)
        .other          _ZN8pygpukit3ops2nn18softmax_f64_kernelEPKdPdmm,@"STO_CUDA_ENTRY STV_DEFAULT"
_ZN8pygpukit3ops2nn18softmax_f64_kernelEPKdPdmm:
.text._ZN8pygpukit3ops2nn18softmax_f64_kernelEPKdPdmm:
        /* <DEDUP_REMOVED lines=9> */
[----:B------:R-:W-:Y:S02]  /*0090*/  HFMA2 R0, -RZ, RZ, 0, 0 ;  /* 0x00000000ff007431 */ /* 0x000fe400000001ff */
[----:B------:R-:W-:Y:S01]  /*00a0*/  IMAD.MOV.U32 R6, RZ, RZ, 0x0 ;  /* 0x00000000ff067424 */ /* 0x000fe200078e00ff */
[----:B------:R-:W2:Y:S01]  /*00b0*/  LDCU.128 UR8, c[0x0][0x380] ;  /* 0x00007000ff0877ac */ /* 0x000ea20008000c00 */
[----:B------:R-:W-:Y:S02]  /*00c0*/  IMAD.MOV.U32 R7, RZ, RZ, -0x100000 ;  /* 0xfff00000ff077424 */ /* 0x000fe400078e00ff */
[----:B-1----:R-:W-:Y:S02]  /*00d0*/  IMAD.U32 R12, RZ, RZ, UR6 ;  /* 0x00000006ff0c7e24 */ /* 0x002fe4000f8e00ff */
[----:B------:R-:W-:Y:S01]  /*00e0*/  IMAD.U32 R13, RZ, RZ, UR7 ;  /* 0x00000007ff0d7e24 */ /* 0x000fe2000f8e00ff */
[----:B------:R-:W1:Y:S01]  /*00f0*/  LDCU.64 UR6, c[0x0][0x358] ;  /* 0x00006b00ff0677ac */ /* 0x000e620008000a00 */
[----:B------:R-:W-:-:S04]  /*0100*/  IMAD.WIDE.U32 R2, R12, UR4, RZ ;  /* 0x000000040c027c25 */ /* 0x000fc8000f8e00ff */
[----:B------:R-:W-:Y:S02]  /*0110*/  IMAD R5, R13, UR4, RZ ;  /* 0x000000040d057c24 */ /* 0x000fe4000f8e02ff */
[----:B------:R-:W-:Y:S02]  /*0120*/  IMAD.SHL.U32 R4, R2, 0x8, RZ ;  /* 0x0000000802047824 */ /* 0x000fe400078e00ff */
[----:B------:R-:W-:Y:S01]  /*0130*/  IMAD.IADD R3, R3, 0x1, R5 ;  /* 0x0000000103037824 */ /* 0x000fe200078e0205 */
[----:B0-----:R-:W-:Y:S02]  /*0140*/  ISETP.GE.U32.AND P0, PT, R25, R12, PT ;  /* 0x0000000c1900720c */ /* 0x001fe40003f06070 */
[----:B--2---:R-:W-:Y:S02]  /*0150*/  IADD3 R5, P1, PT, R4, UR8, RZ ;  /* 0x0000000804057c10 */ /* 0x004fe4000ff3e0ff */
[----:B------:R-:W-:Y:S02]  /*0160*/  ISETP.GE.U32.AND.EX P0, PT, RZ, R13, PT, P0 ;  /* 0x0000000dff00720c */ /* 0x000fe40003f06100 */
[----:B------:R-:W-:-:S02]  /*0170*/  SHF.L.U64.HI R3, R2, 0x3, R3 ;  /* 0x0000000302037819 */ /* 0x000fc40000010203 */
[----:B------:R-:W-:Y:S02]  /*0180*/  IADD3 R4, P2, PT, R4, UR10, RZ ;  /* 0x0000000a04047c10 */ /* 0x000fe4000ff5e0ff */
[C---:B------:R-:W-:Y:S02]  /*0190*/  IADD3.X R2, PT, PT, R3.reuse, UR9, RZ, P1, !PT ;  /* 0x0000000903027c10 */ /* 0x040fe40008ffe4ff */
[----:B------:R-:W-:-:S05]  /*01a0*/  IADD3.X R3, PT, PT, R3, UR11, RZ, P2, !PT ;  /* 0x0000000b03037c10 */ /* 0x000fca00097fe4ff */
[----:B-1----:R-:W-:Y:S05]  /*01b0*/  @P0 BRA `(.L_x_57) ;  /* 0x00000000005c0947 */ /* 0x002fea0003800000 */
[----:B------:R-:W0:Y:S01]  /*01c0*/  LDC R11, c[0x0][0x360] ;  /* 0x0000d800ff0b7b82 */ /* 0x000e220000000800 */
[----:B------:R-:W-:Y:S01]  /*01d0*/  IMAD.MOV.U32 R15, RZ, RZ, R25 ;  /* 0x000000ffff0f7224 */ /* 0x000fe200078e0019 */
[----:B------:R-:W-:Y:S01]  /*01e0*/  MOV R10, R25 ;  /* 0x00000019000a7202 */ /* 0x000fe20000000f00 */
[----:B------:R-:W-:Y:S02]  /*01f0*/  IMAD.MOV.U32 R14, RZ, RZ, R0 ;  /* 0x000000ffff0e7224 */ /* 0x000fe400078e0000 */
[----:B------:R-:W-:Y:S02]  /*0200*/  IMAD.MOV.U32 R6, RZ, RZ, 0x0 ;  /* 0x00000000ff067424 */ /* 0x000fe400078e00ff */
[----:B------:R-:W-:-:S07]  /*0210*/  IMAD.MOV.U32 R7, RZ, RZ, -0x100000 ;  /* 0xfff00000ff077424 */ /* 0x000fce00078e00ff */
.L_x_58:
[----:B------:R-:W-:-:S04]  /*0220*/  LEA R8, P0, R15, R5, 0x3 ;  /* 0x000000050f087211 */ /* 0x000fc800078018ff */
[----:B------:R-:W-:-:S06]  /*0230*/  LEA.HI.X R9, R15, R2, R14, 0x3, P0 ;  /* 0x000000020f097211 */ /* 0x000fcc00000f1c0e */
[----:B------:R-:W2:Y:S01]  /*0240*/  LDG.E.64.CONSTANT R8, desc[UR6][R8.64] ;  /* 0x0000000608087981 */ /* 0x000ea2000c1e9b00 */
[----:B0-----:R-:W-:Y:S01]  /*0250*/  IMAD.IADD R15, R11, 0x1, R10 ;  /* 0x000000010b0f7824 */ /* 0x001fe200078e020a */
[----:B------:R-:W-:Y:S01]  /*0260*/  MOV R17, R6 ;  /* 0x0000000600117202 */ /* 0x000fe20000000f00 */
[----:B------:R-:W-:Y:S02]  /*0270*/  IMAD.MOV.U32 R19, RZ, RZ, R7 ;  /* 0x000000ffff137224 */ /* 0x000fe400078e0007 */
[--C-:B------:R-:W-:Y:S01]  /*0280*/  IMAD.MOV.U32 R10, RZ, RZ, R15.reuse ;  /* 0x000000ffff0a7224 */ /* 0x100fe200078e000f */
[----:B------:R-:W-:Y:S02]  /*0290*/  ISETP.GE.U32.AND P0, PT, R15, R12, PT ;  /* 0x0000000c0f00720c */ /* 0x000fe40003f06070 */
[----:B------:R-:W-:-:S04]  /*02a0*/  SHF.R.S32.HI R14, RZ, 0x1f, R15 ;  /* 0x0000001fff0e7819 */ /* 0x000fc8000001140f */
[----:B------:R-:W-:Y:S01]  /*02b0*/  ISETP.GE.U32.AND.EX P0, PT, R14, R13, PT, P0 ;  /* 0x0000000d0e00720c */ /* 0x000fe20003f06100 */
[----:B--2---:R-:W-:Y:S01]  /*02c0*/  DSETP.MAX.AND P1, P2, R8, R6, PT ;  /* 0x000000060800722a */ /* 0x004fe20003a2f000 */
[----:B------:R-:W-:-:S05]  /*02d0*/  IMAD.MOV.U32 R6, RZ, RZ, R9 ;  /* 0x000000ffff067224 */ /* 0x000fca00078e0009 */
[----:B------:R-:W-:Y:S01]  /*02e0*/  FSEL R7, R6, R19, P1 ;  /* 0x0000001306077208 */ /* 0x000fe20000800000 */
[----:B------:R-:W-:-:S05]  /*02f0*/  IMAD.MOV.U32 R6, RZ, RZ, R8 ;  /* 0x000000ffff067224 */ /* 0x000fca00078e0008 */
[----:B------:R-:W-:Y:S02]  /*0300*/  SEL R6, R6, R17, P1 ;  /* 0x0000001106067207 */ /* 0x000fe40000800000 */
[----:B------:R-:W-:Y:S01]  /*0310*/  @P2 LOP3.LUT R7, R19, 0x80000, RZ, 0xfc, !PT ;  /* 0x0008000013072812 */ /* 0x000fe200078efcff */
[----:B------:R-:W-:Y:S06]  /*0320*/  @!P0 BRA `(.L_x_58) ;  /* 0xfffffffc00bc8947 */ /* 0x000fec000383ffff */
.L_x_57:
[----:B------:R-:W-:Y:S05]  /*0330*/  BSYNC.RECONVERGENT B0 ;  /* 0x0000000000007941 */ /* 0x000fea0003800200 */
.L_x_56:
[----:B------:R-:W0:Y:S01]  /*0340*/  SHFL.DOWN PT, R9, R7, 0x10, 0x1f ;  /* 0x0a001f0007097f89 */ /* 0x000e2200000e0000 */
[----:B------:R-:W-:Y:S01]  /*0350*/  IMAD.MOV.U32 R15, RZ, RZ, R7 ;  /* 0x000000ffff0f7224 */ /* 0x000fe200078e0007 */
[----:B------:R-:W1:Y:S01]  /*0360*/  LDCU.64 UR8, c[0x0][0x398] ;  /* 0x00007300ff0877ac */ /* 0x000e620008000a00 */
[----:B------:R-:W-:Y:S01]  /*0370*/  IMAD.MOV.U32 R11, RZ, RZ, R6 ;  /* 0x000000ffff0b7224 */ /* 0x000fe200078e0006 */
[----:B------:R-:W2:Y:S01]  /*0380*/  SHFL.DOWN PT, R8, R6, 0x10, 0x1f ;  /* 0x0a001f0006087f89 */ /* 0x000ea200000e0000 */
[----:B0-----:R-:W-:Y:S01]  /*0390*/  MOV R10, R9 ;  /* 0x00000009000a7202 */ /* 0x001fe20000000f00 */
[----:B--2---:R-:W-:-:S06]  /*03a0*/  DSETP.MAX.AND P0, P1, R8, R6, PT ;  /* 0x000000060800722a */ /* 0x004fcc000390f000 */
[----:B------:R-:W-:Y:S02]  /*03b0*/  FSEL R17, R10, R15, P0 ;  /* 0x0000000f0a117208 */ /* 0x000fe40000000000 */
[----:B------:R-:W-:-:S05]  /*03c0*/  SEL R8, R8, R11, P0 ;  /* 0x0000000b08087207 */ /* 0x000fca0000000000 */
[----:B------:R-:W-:Y:S01]  /*03d0*/  SHFL.DOWN PT, R10, R8, 0x8, 0x1f ;  /* 0x09001f00080a7f89 */ /* 0x000fe200000e0000 */
[----:B------:R-:W-:-:S05]  /*03e0*/  @P1 LOP3.LUT R17, R15, 0x80000, RZ, 0xfc, !PT ;  /* 0x000800000f111812 */ /* 0x000fca00078efcff */
[----:B------:R-:W-:-:S04]  /*03f0*/  IMAD.MOV.U32 R9, RZ, RZ, R17 ;  /* 0x000000ffff097224 */ /* 0x000fc800078e0011 */
[----:B------:R-:W-:Y:S01]  /*0400*/  IMAD.MOV.U32 R6, RZ, RZ, R9 ;  /* 0x000000ffff067224 */ /* 0x000fe200078e0009 */
[----:B------:R-:W0:Y:S02]  /*0410*/  SHFL.DOWN PT, R11, R9, 0x8, 0x1f ;  /* 0x09001f00090b7f89 */ /* 0x000e2400000e0000 */
[----:B0-----:R-:W-:Y:S01]  /*0420*/  DSETP.MAX.AND P0, P1, R8, R10, PT ;  /* 0x0000000a0800722a */ /* 0x001fe2000390f000 */
[----:B------:R-:W-:-:S05]  /*0430*/  IMAD.MOV.U32 R7, RZ, RZ, R11 ;  /* 0x000000ffff077224 */ /* 0x000fca00078e000b */
[----:B------:R-:W-:Y:S02]  /*0440*/  FSEL R15, R6, R7, P0 ;  /* 0x00000007060f7208 */ /* 0x000fe40000000000 */
[----:B------:R-:W-:-:S04]  /*0450*/  MOV R6, R8 ;  /* 0x0000000800067202 */ /* 0x000fc80000000f00 */
[----:B------:R-:W-:Y:S02]  /*0460*/  SEL R6, R6, R10, P0 ;  /* 0x0000000a06067207 */ /* 0x000fe40000000000 */
[----:B------:R-:W-:-:S03]  /*0470*/  @P1 LOP3.LUT R15, R7, 0x80000, RZ, 0xfc, !PT ;  /* 0x00080000070f1812 */ /* 0x000fc600078efcff */
[----:B------:R-:W-:Y:S02]  /*0480*/  SHFL.DOWN PT, R10, R6, 0x4, 0x1f ;  /* 0x08801f00060a7f89 */ /* 0x000fe400000e0000 */
[----:B------:R-:W-:-:S04]  /*0490*/  IMAD.MOV.U32 R7, RZ, RZ, R15 ;  /* 0x000000ffff077224 */ /* 0x000fc800078e000f */
[----:B------:R-:W-:Y:S01]  /*04a0*/  IMAD.MOV.U32 R8, RZ, RZ, R7 ;  /* 0x000000ffff087224 */ /* 0x000fe200078e0007 */
[----:B------:R-:W0:Y:S02]  /*04b0*/  SHFL.DOWN PT, R11, R7, 0x4, 0x1f ;  /* 0x08801f00070b7f89 */ /* 0x000e2400000e0000 */
[----:B0-----:R-:W-:Y:S01]  /*04c0*/  DSETP.MAX.AND P0, P1, R6, R10, PT ;  /* 0x0000000a0600722a */ /* 0x001fe2000390f000 */
[----:B------:R-:W-:-:S05]  /*04d0*/  IMAD.MOV.U32 R9, RZ, RZ, R11 ;  /* 0x000000ffff097224 */ /* 0x000fca00078e000b */
[----:B------:R-:W-:Y:S02]  /*04e0*/  FSEL R15, R8, R9, P0 ;  /* 0x00000009080f7208 */ /* 0x000fe40000000000 */
[----:B------:R-:W-:Y:S02]  /*04f0*/  SEL R8, R6, R10, P0 ;  /* 0x0000000a06087207 */ /* 0x000fe40000000000 */
[----:B------:R-:W-:-:S03]  /*0500*/  LOP3.LUT P0, R6, R25, 0x1f, RZ, 0xc0, !PT ;  /* 0x0000001f19067812 */ /* 0x000fc6000780c0ff */
[----:B------:R-:W-:Y:S01]  /*0510*/  SHFL.DOWN PT, R10, R8, 0x2, 0x1f ;  /* 0x08401f00080a7f89 */ /* 0x000fe200000e0000 */
[----:B------:R-:W-:-:S05]  /*0520*/  @P1 LOP3.LUT R15, R9, 0x80000, RZ, 0xfc, !PT ;  /* 0x00080000090f1812 */ /* 0x000fca00078efcff */
[----:B------:R-:W-:-:S05]  /*0530*/  IMAD.MOV.U32 R9, RZ, RZ, R15 ;  /* 0x000000ffff097224 */ /* 0x000fca00078e000f */
[----:B------:R-:W0:Y:S01]  /*0540*/  SHFL.DOWN PT, R11, R9, 0x2, 0x1f ;  /* 0x08401f00090b7f89 */ /* 0x000e2200000e0000 */
[----:B------:R-:W-:Y:S01]  /*0550*/  MOV R7, R9 ;  /* 0x0000000900077202 */ /* 0x000fe20000000f00 */
[----:B0-----:R-:W-:Y:S01]  /*0560*/  DSETP.MAX.AND P1, P2, R8, R10, PT ;  /* 0x0000000a0800722a */ /* 0x001fe20003a2f000 */
[----:B------:R-:W-:-:S05]  /*0570*/  IMAD.MOV.U32 R14, RZ, RZ, R11 ;  /* 0x000000ffff0e7224 */ /* 0x000fca00078e000b */
[----:B------:R-:W-:Y:S02]  /*0580*/  FSEL R7, R7, R14, P1 ;  /* 0x0000000e07077208 */ /* 0x000fe40000800000 */
[----:B------:R-:W-:-:S05]  /*0590*/  SEL R10, R8, R10, P1 ;  /* 0x0000000a080a7207 */ /* 0x000fca0000800000 */
[----:B------:R-:W-:Y:S01]  /*05a0*/  SHFL.DOWN PT, R8, R10, 0x1, 0x1f ;  /* 0x08201f000a087f89 */ /* 0x000fe200000e0000 */
[----:B------:R-:W-:Y:S01]  /*05b0*/  @P2 LOP3.LUT R7, R14, 0x80000, RZ, 0xfc, !PT ;  /* 0x000800000e072812 */ /* 0x000fe200078efcff */
[----:B------:R-:W-:Y:S01]  /*05c0*/  IMAD.MOV.U32 R15, RZ, RZ, R10 ;  /* 0x000000ffff0f7224 */ /* 0x000fe200078e000a */
[----:B------:R-:W0:Y:S03]  /*05d0*/  @!P0 S2R R14, SR_CgaCtaId ;  /* 0x00000000000e8919 */ /* 0x000e260000008800 */
[----:B------:R-:W-:Y:S01]  /*05e0*/  IMAD.MOV.U32 R11, RZ, RZ, R7 ;  /* 0x000000ffff0b7224 */ /* 0x000fe200078e0007 */
[----:B------:R-:W-:-:S04]  /*05f0*/  @!P0 MOV R7, 0x400 ;  /* 0x0000040000078802 */ /* 0x000fc80000000f00 */
[----:B------:R-:W2:Y:S02]  /*0600*/  SHFL.DOWN PT, R9, R11, 0x1, 0x1f ;  /* 0x08201f000b097f89 */ /* 0x000ea400000e0000 */
[----:B--2---:R-:W-:Y:S01]  /*0610*/  DSETP.MAX.AND P1, P2, R10, R8, PT ;  /* 0x000000080a00722a */ /* 0x004fe20003a2f000 */
[----:B0-----:R-:W-:Y:S01]  /*0620*/  @!P0 LEA R14, R14, R7, 0x18 ;  /* 0x000000070e0e8211 */ /* 0x001fe200078ec0ff */
[----:B------:R-:W-:Y:S01]  /*0630*/  IMAD.MOV.U32 R7, RZ, RZ, R11 ;  /* 0x000000ffff077224 */ /* 0x000fe200078e000b */
[----:B------:R-:W-:-:S03]  /*0640*/  MOV R16, R9 ;  /* 0x0000000900107202 */ /* 0x000fc60000000f00 */
[----:B------:R-:W-:Y:S02]  /*0650*/  SEL R8, R15, R8, P1 ;  /* 0x000000080f087207 */ /* 0x000fe40000800000 */
[----:B------:R-:W-:Y:S02]  /*0660*/  FSEL R17, R7, R16, P1 ;  /* 0x0000001007117208 */ /* 0x000fe40000800000 */
[----:B------:R-:W-:Y:S02]  /*0670*/  SHF.R.U32.HI R7, RZ, 0x5, R25 ;  /* 0x00000005ff077819 */ /* 0x000fe40000011619 */
[----:B------:R-:W-:Y:S02]  /*0680*/  PLOP3.LUT P1, PT, PT, PT, PT, 0x8, 0x80 ;  /* 0x000000000080781c */ /* 0x000fe40003f2e170 */
[----:B------:R-:W-:Y:S01]  /*0690*/  @P2 LOP3.LUT R17, R16, 0x80000, RZ, 0xfc, !PT ;  /* 0x0008000010112812 */ /* 0x000fe200078efcff */
[----:B------:R-:W-:-:S04]  /*06a0*/  @!P0 IMAD R11, R7, 0x8, R14 ;  /* 0x00000008070b8824 */ /* 0x000fc800078e020e */
[----:B------:R-:W-:-:S05]  /*06b0*/  IMAD.MOV.U32 R9, RZ, RZ, R17 ;  /* 0x000000ffff097224 */ /* 0x000fca00078e0011 */
[----:B------:R0:W-:Y:S01]  /*06c0*/  @!P0 STS.64 [R11], R8 ;  /* 0x000000080b008388 */ /* 0x0001e20000000a00 */
[----:B------:R-:W-:Y:S01]  /*06d0*/  BAR.SYNC.DEFER_BLOCKING 0x0 ;  /* 0x0000000000007b1d */ /* 0x000fe20000010000 */
[----:B------:R-:W-:-:S13]  /*06e0*/  ISETP.GT.U32.AND P0, PT, R25, 0x1f, PT ;  /* 0x0000001f1900780c */ /* 0x000fda0003f04070 */
[----:B01----:R-:W-:Y:S05]  /*06f0*/  @P0 BRA `(.L_x_59) ;  /* 0x0000000400300947 */ /* 0x003fea0003800000 */
        /* <DEDUP_REMOVED lines=8> */
[----:B------:R-:W-:Y:S02]  /*0780*/  IMAD.MOV.U32 R8, RZ, RZ, 0x0 ;  /* 0x00000000ff087424 */ /* 0x000fe400078e00ff */
[----:B------:R-:W-:Y:S01]  /*0790*/  IMAD.MOV.U32 R9, RZ, RZ, -0x100000 ;  /* 0xfff00000ff097424 */ /* 0x000fe200078e00ff */
[----:B------:R-:W-:-:S05]  /*07a0*/  @!P0 LEA R10, R25, R10, 0x3 ;  /* 0x0000000a190a8211 */ /* 0x000fca00078e18ff */
[----:B------:R0:W1:Y:S01]  /*07b0*/  @!P0 LDS.64 R8, [R10] ;  /* 0x000000000a088984 */ /* 0x0000620000000a00 */
[----:B------:R-:W-:Y:S05]  /*07c0*/  BRA.DIV UR4, `(.L_x_60) ;  /* 0x0000000e04ec7947 */ /* 0x000fea000b800000 */
[----:B-1----:R-:W1:Y:S01]  /*07d0*/  SHFL.DOWN PT, R17, R9, 0x10, 0x1f ;  /* 0x0a001f0009117f89 */ /* 0x002e6200000e0000 */
[----:B------:R-:W-:-:S03]  /*07e0*/  MOV R15, R8 ;  /* 0x00000008000f7202 */ /* 0x000fc60000000f00 */
[----:B------:R-:W0:Y:S01]  /*07f0*/  SHFL.DOWN PT, R16, R8, 0x10, 0x1f ;  /* 0x0a001f0008107f89 */ /* 0x000e2200000e0000 */
[----:B-1----:R-:W-:Y:S02]  /*0800*/  IMAD.MOV.U32 R11, RZ, RZ, R17 ;  /* 0x000000ffff0b7224 */ /* 0x002fe400078e0011 */
[----:B------:R-:W-:Y:S02]  /*0810*/  IMAD.MOV.U32 R17, RZ, RZ, R9 ;  /* 0x000000ffff117224 */ /* 0x000fe400078e0009 */
[----:B0-----:R-:W-:Y:S02]  /*0820*/  IMAD.MOV.U32 R10, RZ, RZ, R16 ;  /* 0x000000ffff0a7224 */ /* 0x001fe400078e0010 */
[----:B------:R-:W-:-:S04]  /*0830*/  IMAD.MOV.U32 R14, RZ, RZ, R11 ;  /* 0x000000ffff0e7224 */ /* 0x000fc800078e000b */
[----:B------:R-:W-:-:S06]  /*0840*/  DSETP.MAX.AND P0, P2, R10, R8, PT ;  /* 0x000000080a00722a */ /* 0x000fcc0003a0f000 */
[----:B------:R-:W-:Y:S02]  /*0850*/  FSEL R19, R14, R17, P0 ;  /* 0x000000110e137208 */ /* 0x000fe40000000000 */
[----:B------:R-:W-:-:S05]  /*0860*/  SEL R10, R10, R15, P0 ;  /* 0x0000000f0a0a7207 */ /* 0x000fca0000000000 */
[----:B------:R-:W-:Y:S01]  /*0870*/  IMAD.MOV.U32 R8, RZ, RZ, R10 ;  /* 0x000000ffff087224 */ /* 0x000fe200078e000a */
[----:B------:R-:W-:-:S04]  /*0880*/  @P2 LOP3.LUT R19, R17, 0x80000, RZ, 0xfc, !PT ;  /* 0x0008000011132812 */ /* 0x000fc800078efcff */
[----:B------:R-:W0:Y:S01]  /*0890*/  SHFL.DOWN PT, R16, R8, 0x8, 0x1f ;  /* 0x09001f0008107f89 */ /* 0x000e2200000e0000 */
[----:B------:R-:W-:-:S05]  /*08a0*/  IMAD.MOV.U32 R9, RZ, RZ, R19 ;  /* 0x000000ffff097224 */ /* 0x000fca00078e0013 */
[----:B------:R-:W1:Y:S01]  /*08b0*/  SHFL.DOWN PT, R17, R9, 0x8, 0x1f ;  /* 0x09001f0009117f89 */ /* 0x000e6200000e0000 */
[----:B------:R-:W-:Y:S01]  /*08c0*/  MOV R14, R9 ;  /* 0x00000009000e7202 */ /* 0x000fe20000000f00 */
[----:B0-----:R-:W-:Y:S02]  /*08d0*/  IMAD.MOV.U32 R10, RZ, RZ, R16 ;  /* 0x000000ffff0a7224 */ /* 0x001fe400078e0010 */
[----:B-1----:R-:W-:-:S04]  /*08e0*/  IMAD.MOV.U32 R11, RZ, RZ, R17 ;  /* 0x000000ffff0b7224 */ /* 0x002fc800078e0011 */
[----:B------:R-:W-:Y:S02]  /*08f0*/  IMAD.MOV.U32 R15, RZ, RZ, R11 ;  /* 0x000000ffff0f7224 */ /* 0x000fe400078e000b */
[----:B------:R-:W-:-:S06]  /*0900*/  DSETP.MAX.AND P0, P2, R8, R10, PT ;  /* 0x0000000a0800722a */ /* 0x000fcc0003a0f000 */
[----:B------:R-:W-:Y:S02]  /*0910*/  FSEL R17, R14, R15, P0 ;  /* 0x0000000f0e117208 */ /* 0x000fe40000000000 */
[----:B------:R-:W-:-:S05]  /*0920*/  SEL R8, R8, R10, P0 ;  /* 0x0000000a08087207 */ /* 0x000fca0000000000 */
[----:B------:R-:W0:Y:S01]  /*0930*/  SHFL.DOWN PT, R16, R8, 0x4, 0x1f ;  /* 0x08801f0008107f89 */ /* 0x000e2200000e0000 */
[----:B------:R-:W-:-:S05]  /*0940*/  @P2 LOP3.LUT R17, R15, 0x80000, RZ, 0xfc, !PT ;  /* 0x000800000f112812 */ /* 0x000fca00078efcff */
        /* <DEDUP_REMOVED lines=20> */
[----:B------:R0:W1:Y:S01]  /*0a90*/  SHFL.DOWN PT, R16, R8, 0x1, 0x1f ;  /* 0x08201f0008107f89 */ /* 0x00006200000e0000 */
[----:B------:R-:W-:-:S05]  /*0aa0*/  @P2 LOP3.LUT R17, R15, 0x80000, RZ, 0xfc, !PT ;  /* 0x000800000f112812 */ /* 0x000fca00078efcff */
[----:B------:R-:W-:-:S05]  /*0ab0*/  IMAD.MOV.U32 R9, RZ, RZ, R17 ;  /* 0x000000ffff097224 */ /* 0x000fca00078e0011 */
[----:B------:R0:W2:Y:S02]  /*0ac0*/  SHFL.DOWN PT, R17, R9, 0x1, 0x1f ;  /* 0x08201f0009117f89 */ /* 0x0000a400000e0000 */
.L_x_79:
[----:B------:R-:W-:Y:S01]  /*0ad0*/  ISETP.NE.AND P0, PT, R25, RZ, PT ;  /* 0x000000ff1900720c */ /* 0x000fe20003f05270 */
[----:B-1----:R-:W-:Y:S01]  /*0ae0*/  IMAD.MOV.U32 R10, RZ, RZ, R16 ;  /* 0x000000ffff0a7224 */ /* 0x002fe200078e0010 */
[----:B------:R-:W-:Y:S01]  /*0af0*/  MOV R15, R8 ;  /* 0x00000008000f7202 */ /* 0x000fe20000000f00 */
[----:B--2---:R-:W-:-:S04]  /*0b00*/  IMAD.MOV.U32 R11, RZ, RZ, R17 ;  /* 0x000000ffff0b7224 */ /* 0x004fc800078e0011 */
[----:B------:R-:W-:Y:S02]  /*0b10*/  IMAD.MOV.U32 R16, RZ, RZ, R11 ;  /* 0x000000ffff107224 */ /* 0x000fe400078e000b */
[----:B------:R-:W-:-:S04]  /*0b20*/  DSETP.MAX.AND P2, P3, R8, R10, PT ;  /* 0x0000000a0800722a */ /* 0x000fc80003b4f000 */
[----:B------:R-:W1:Y:S01]  /*0b30*/  @!P0 S2R R14, SR_CgaCtaId ;  /* 0x00000000000e8919 */ /* 0x000e620000008800 */
[----:B------:R-:W-:Y:S02]  /*0b40*/  @!P0 PLOP3.LUT P1, PT, PT, PT, PT, 0x80, 0x8 ;  /* 0x000000000008881c */ /* 0x000fe40003f2f070 */
[----:B------:R-:W-:Y:S02]  /*0b50*/  FSEL R17, R9, R16, P2 ;  /* 0x0000001009117208 */ /* 0x000fe40001000000 */
[----:B0-----:R-:W-:Y:S02]  /*0b60*/  @!P0 MOV R9, 0x400 ;  /* 0x0000040000098802 */ /* 0x001fe40000000f00 */
[----:B------:R-:W-:-:S03]  /*0b70*/  SEL R8, R15, R10, P2 ;  /* 0x0000000a0f087207 */ /* 0x000fc60001000000 */
[----:B------:R-:W-:Y:S02]  /*0b80*/  @P3 LOP3.LUT R17, R16, 0x80000, RZ, 0xfc, !PT ;  /* 0x0008000010113812 */ /* 0x000fe400078efcff */
[----:B-1----:R-:W-:-:S03]  /*0b90*/  @!P0 LEA R11, R14, R9, 0x18 ;  /* 0x000000090e0b8211 */ /* 0x002fc600078ec0ff */
[----:B------:R-:W-:-:S05]  /*0ba0*/  IMAD.MOV.U32 R9, RZ, RZ, R17 ;  /* 0x000000ffff097224 */ /* 0x000fca00078e0011 */
[----:B------:R0:W-:Y:S02]  /*0bb0*/  @!P0 STS.64 [R11+0x100], R8 ;  /* 0x000100080b008388 */ /* 0x0001e40000000a00 */
.L_x_59:
[----:B------:R-:W-:Y:S01]  /*0bc0*/  ISETP.GE.U32.AND P0, PT, R25, R12, PT ;  /* 0x0000000c1900720c */ /* 0x000fe20003f06070 */
[----:B------:R-:W-:Y:S05]  /*0bd0*/  WARPSYNC.ALL ;  /* 0x0000000000007948 */ /* 0x000fea0003800000 */
[----:B------:R-:W-:Y:S01]  /*0be0*/  BAR.SYNC.DEFER_BLOCKING 0x0 ;  /* 0x0000000000007b1d */ /* 0x000fe20000010000 */
[----:B------:R-:W-:Y:S02]  /*0bf0*/  ISETP.GE.U32.AND.EX P0, PT, R0, R13, PT, P0 ;  /* 0x0000000d0000720c */ /* 0x000fe40003f06100 */
[----:B0-----:R-:W-:-:S03]  /*0c00*/  CS2R R10, SRZ ;  /* 0x00000000000a7805 */ /* 0x001fc6000001ff00 */
[----:B------:R-:W-:Y:S08]  /*0c10*/  BSSY.RECONVERGENT B0, `(.L_x_61) ;  /* 0x0000058000007945 */ /* 0x000ff00003800200 */
[----:B------:R-:W-:Y:S05]  /*0c20*/  @P0 BRA `(.L_x_62) ;  /* 0x0000000400580947 */ /* 0x000fea0003800000 */
[----:B------:R-:W0:Y:S01]  /*0c30*/  S2UR UR5, SR_CgaCtaId ;  /* 0x00000000000579c3 */ /* 0x000e220000008800 */
[----:B------:R-:W-:Y:S01]  /*0c40*/  UMOV UR4, 0x400 ;  /* 0x0000040000047882 */ /* 0x000fe20000000000 */
[----:B------:R-:W-:Y:S01]  /*0c50*/  IMAD.MOV.U32 R15, RZ, RZ, R25 ;  /* 0x000000ffff0f7224 */ /* 0x000fe200078e0019 */
[----:B------:R-:W-:Y:S01]  /*0c60*/  MOV R23, R25 ;  /* 0x0000001900177202 */ /* 0x000fe20000000f00 */
[----:B------:R-:W-:Y:S01]  /*0c70*/  IMAD.MOV.U32 R14, RZ, RZ, R0 ;  /* 0x000000ffff0e7224 */ /* 0x000fe200078e0000 */
[----:B------:R-:W-:-:S03]  /*0c80*/  CS2R R10, SRZ ;  /* 0x00000000000a7805 */ /* 0x000fc6000001ff00 */
[----:B------:R-:W1:Y:S01]  /*0c90*/  LDC R22, c[0x0][0x360] ;  /* 0x0000d800ff167b82 */ /* 0x000e620000000800 */
[----:B0-----:R-:W-:-:S09]  /*0ca0*/  ULEA UR4, UR5, UR4, 0x18 ;  /* 0x0000000405047291 */ /* 0x001fd2000f8ec0ff */
[----:B------:R-:W0:Y:S03]  /*0cb0*/  LDS.64 R8, [UR4+0x100] ;  /* 0x00010004ff087984 */ /* 0x000e260008000a00 */
.L_x_65:
[C---:B------:R-:W-:Y:S01]  /*0cc0*/  IMAD.SHL.U32 R21, R15.reuse, 0x8, RZ ;  /* 0x000000080f157824 */ /* 0x040fe200078e00ff */
[----:B------:R-:W-:-:S04]  /*0cd0*/  SHF.L.U64.HI R20, R15, 0x3, R14 ;  /* 0x000000030f147819 */ /* 0x000fc8000001020e */
[----:B------:R-:W-:-:S05]  /*0ce0*/  IADD3 R26, P0, PT, R21, R5, RZ ;  /* 0x00000005151a7210 */ /* 0x000fca0007f1e0ff */
[----:B------:R-:W-:-:S05]  /*0cf0*/  IMAD.X R27, R20, 0x1, R2, P0 ;  /* 0x00000001141b7824 */ /* 0x000fca00000e0602 */
[----:B------:R-:W0:Y:S01]  /*0d00*/  LDG.E.64.CONSTANT R12, desc[UR6][R26.64] ;  /* 0x000000061a0c7981 */ /* 0x000e22000c1e9b00 */
[----:B------:R-:W-:Y:S01]  /*0d10*/  IMAD.MOV.U32 R14, RZ, RZ, 0x652b82fe ;  /* 0x652b82feff0e7424 */ /* 0x000fe200078e00ff */
[----:B------:R-:W-:Y:S01]  /*0d20*/  UMOV UR4, 0xfefa39ef ;  /* 0xfefa39ef00047882 */ /* 0x000fe20000000000 */
[----:B------:R-:W-:Y:S01]  /*0d30*/  IMAD.MOV.U32 R15, RZ, RZ, 0x3ff71547 ;  /* 0x3ff71547ff0f7424 */ /* 0x000fe200078e00ff */
[----:B------:R-:W-:Y:S01]  /*0d40*/  UMOV UR5, 0x3fe62e42 ;  /* 0x3fe62e4200057882 */ /* 0x000fe20000000000 */
[----:B------:R-:W-:Y:S01]  /*0d50*/  BSSY.RECONVERGENT B1, `(.L_x_63) ;  /* 0x0000039000017945 */ /* 0x000fe20003800200 */
[----:B0-----:R-:W-:-:S08]  /*0d60*/  DADD R12, -R8, R12 ;  /* 0x00000000080c7229 */ /* 0x001fd0000000010c */
[----:B------:R-:W-:Y:S02]  /*0d70*/  DFMA R14, R12, R14, 6.75539944105574400000e+15 ;  /* 0x433800000c0e742b */ /* 0x000fe4000000000e */
[----:B------:R-:W-:-:S06]  /*0d80*/  FSETP.GEU.AND P0, PT, |R13|, 4.1917929649353027344, PT ;  /* 0x4086232b0d00780b */ /* 0x000fcc0003f0e200 */
[----:B------:R-:W-:-:S08]  /*0d90*/  DADD R18, R14, -6.75539944105574400000e+15 ;  /* 0xc33800000e127429 */ /* 0x000fd00000000000 */
[----:B------:R-:W-:Y:S01]  /*0da0*/  DFMA R16, R18, -UR4, R12 ;  /* 0x8000000412107c2b */ /* 0x000fe2000800000c */
[----:B------:R-:W-:Y:S01]  /*0db0*/  UMOV UR4, 0x3b39803f ;  /* 0x3b39803f00047882 */ /* 0x000fe20000000000 */
[----:B------:R-:W-:-:S06]  /*0dc0*/  UMOV UR5, 0x3c7abc9e ;  /* 0x3c7abc9e00057882 */ /* 0x000fcc0000000000 */
[----:B------:R-:W-:Y:S01]  /*0dd0*/  DFMA R16, R18, -UR4, R16 ;  /* 0x8000000412107c2b */ /* 0x000fe20008000010 */
[----:B------:R-:W-:Y:S01]  /*0de0*/  UMOV UR4, 0x69ce2bdf ;  /* 0x69ce2bdf00047882 */ /* 0x000fe20000000000 */
[----:B------:R-:W-:Y:S01]  /*0df0*/  MOV R18, 0xfca213ea ;  /* 0xfca213ea00127802 */ /* 0x000fe20000000f00 */
[----:B------:R-:W-:Y:S01]  /*0e00*/  IMAD.MOV.U32 R19, RZ, RZ, 0x3e928af3 ;  /* 0x3e928af3ff137424 */ /* 0x000fe200078e00ff */
[----:B------:R-:W-:-:S05]  /*0e10*/  UMOV UR5, 0x3e5ade15 ;  /* 0x3e5ade1500057882 */ /* 0x000fca0000000000 */
[----:B------:R-:W-:Y:S01]  /*0e20*/  DFMA R18, R16, UR4, R18 ;  /* 0x0000000410127c2b */ /* 0x000fe20008000012 */
[----:B------:R-:W-:Y:S01]  /*0e30*/  UMOV UR4, 0x62401315 ;  /* 0x6240131500047882 */ /* 0x000fe20000000000 */
[----:B------:R-:W-:-:S06]  /*0e40*/  UMOV UR5, 0x3ec71dee ;  /* 0x3ec71dee00057882 */ /* 0x000fcc0000000000 */
[----:B------:R-:W-:Y:S01]  /*0e50*/  DFMA R18, R16, R18, UR4 ;  /* 0x0000000410127e2b */ /* 0x000fe20008000012 */
        /* <DEDUP_REMOVED lines=20> */
[----:B------:R-:W-:-:S08]  /*0fa0*/  DFMA R18, R16, R18, UR4 ;  /* 0x0000000410127e2b */ /* 0x000fd00008000012 */
[----:B------:R-:W-:-:S08]  /*0fb0*/  DFMA R18, R16, R18, 1 ;  /* 0x3ff000001012742b */ /* 0x000fd00000000012 */
[----:B------:R-:W-:Y:S01]  /*0fc0*/  DFMA R16, R16, R18, 1 ;  /* 0x3ff000001010742b */ /* 0x000fe20000000012 */
[----:B------:R-:W-:-:S05]  /*0fd0*/  IADD3 R18, P2, PT, R21, R4, RZ ;  /* 0x0000000415127210 */ /* 0x000fca0007f5e0ff */
[----:B------:R-:W-:-:S04]  /*0fe0*/  IMAD.X R19, R20, 0x1, R3, P2 ;  /* 0x0000000114137824 */ /* 0x000fc800010e0603 */
[----:B------:R-:W-:Y:S02]  /*0ff0*/  IMAD R21, R14, 0x100000, R17 ;  /* 0x001000000e157824 */ /* 0x000fe400078e0211 */
[----:B------:R-:W-:Y:S01]  /*1000*/  IMAD.MOV.U32 R20, RZ, RZ, R16 ;  /* 0x000000ffff147224 */ /* 0x000fe200078e0010 */
[----:B------:R-:W-:Y:S06]  /*1010*/  @!P0 BRA `(.L_x_64) ;  /* 0x0000000000308947 */ /* 0x000fec0003800000 */
[----:B------:R-:W-:Y:S01]  /*1020*/  FSETP.GEU.AND P2, PT, |R13|, 4.2275390625, PT ;  /* 0x408748000d00780b */ /* 0x000fe20003f4e200 */
[C---:B------:R-:W-:Y:S02]  /*1030*/  DSETP.GEU.AND P0, PT, R12.reuse, RZ, PT ;  /* 0x000000ff0c00722a */ /* 0x040fe40003f0e000 */
[----:B------:R-:W-:-:S10]  /*1040*/  DADD R12, R12, +INF ;  /* 0x7ff000000c0c7429 */ /* 0x000fd40000000000 */
[----:B------:R-:W-:Y:S02]  /*1050*/  @!P2 LEA.HI R15, R14, R14, RZ, 0x1 ;  /* 0x0000000e0e0fa211 */ /* 0x000fe400078f08ff */
[----:B------:R-:W-:Y:S01]  /*1060*/  FSEL R20, R12, RZ, P0 ;  /* 0x000000ff0c147208 */ /* 0x000fe20000000000 */
[----:B------:R-:W-:Y:S01]  /*1070*/  @!P2 IMAD.MOV.U32 R12, RZ, RZ, RZ ;  /* 0x000000ffff0ca224 */ /* 0x000fe200078e00ff */
[----:B------:R-:W-:Y:S02]  /*1080*/  @!P2 SHF.R.S32.HI R15, RZ, 0x1, R15 ;  /* 0x00000001ff0fa819 */ /* 0x000fe4000001140f */
[----:B------:R-:W-:Y:S02]  /*1090*/  FSEL R21, R13, RZ, P0 ;  /* 0x000000ff0d157208 */ /* 0x000fe40000000000 */
[----:B------:R-:W-:Y:S01]  /*10a0*/  @!P2 IADD3 R14, PT, PT, R14, -R15, RZ ;  /* 0x8000000f0e0ea210 */ /* 0x000fe20007ffe0ff */
[----:B------:R-:W-:-:S03]  /*10b0*/  @!P2 IMAD R17, R15, 0x100000, R17 ;  /* 0x001000000f11a824 */ /* 0x000fc600078e0211 */
[----:B------:R-:W-:-:S06]  /*10c0*/  @!P2 LEA R13, R14, 0x3ff00000, 0x14 ;  /* 0x3ff000000e0da811 */ /* 0x000fcc00078ea0ff */
[----:B------:R-:W-:-:S11]  /*10d0*/  @!P2 DMUL R20, R16, R12 ;  /* 0x0000000c1014a228 */ /* 0x000fd60000000000 */
.L_x_64:
[----:B------:R-:W-:Y:S05]  /*10e0*/  BSYNC.RECONVERGENT B1 ;  /* 0x0000000000017941 */ /* 0x000fea0003800200 */
.L_x_63:
[----:B------:R-:W-:Y:S01]  /*10f0*/  IMAD.U32 R12, RZ, RZ, UR8 ;  /* 0x00000008ff0c7e24 */ /* 0x000fe2000f8e00ff */
[----:B------:R2:W-:Y:S01]  /*1100*/  STG.E.64 desc[UR6][R18.64], R20 ;  /* 0x0000001412007986 */ /* 0x0005e2000c101b06 */
[----:B-1----:R-:W-:Y:S01]  /*1110*/  IMAD.IADD R15, R22, 0x1, R23 ;  /* 0x00000001160f7824 */ /* 0x002fe200078e0217 */
[----:B------:R-:W-:Y:S01]  /*1120*/  MOV R13, UR9 ;  /* 0x00000009000d7c02 */ /* 0x000fe20008000f00 */
[----:B------:R-:W-:Y:S02]  /*1130*/  DADD R10, R20, R10 ;  /* 0x00000000140a7229 */ /* 0x000fe4000000000a */
[--C-:B------:R-:W-:Y:S01]  /*1140*/  IMAD.MOV.U32 R23, RZ, RZ, R15.reuse ;  /* 0x000000ffff177224 */ /* 0x100fe200078e000f */
[----:B------:R-:W-:Y:S02]  /*1150*/  ISETP.GE.U32.AND P0, PT, R15, R12, PT ;  /* 0x0000000c0f00720c */ /* 0x000fe40003f06070 */
[----:B------:R-:W-:-:S04]  /*1160*/  SHF.R.S32.HI R14, RZ, 0x1f, R15 ;  /* 0x0000001fff0e7819 */ /* 0x000fc8000001140f */
[----:B------:R-:W-:-:S13]  /*1170*/  ISETP.GE.U32.AND.EX P0, PT, R14, R13, PT, P0 ;  /* 0x0000000d0e00720c */ /* 0x000fda0003f06100 */
[----:B--2---:R-:W-:Y:S05]  /*1180*/  @!P0 BRA `(.L_x_65) ;  /* 0xfffffff800cc8947 */ /* 0x004fea000383ffff */
.L_x_62:
[----:B------:R-:W-:Y:S05]  /*1190*/  BSYNC.RECONVERGENT B0 ;  /* 0x0000000000007941 */ /* 0x000fea0003800200 */
.L_x_61:
[----:B------:R-:W-:Y:S01]  /*11a0*/  SHFL.DOWN PT, R9, R11, 0x10, 0x1f ;  /* 0x0a001f000b097f89 */ /* 0x000fe200000e0000 */
[----:B------:R-:W-:-:S03]  /*11b0*/  ISETP.NE.AND P0, PT, R6, RZ, PT ;  /* 0x000000ff0600720c */ /* 0x000fc60003f05270 */
[----:B------:R-:W0:Y:S10]  /*11c0*/  SHFL.DOWN PT, R8, R10, 0x10, 0x1f ;  /* 0x0a001f000a087f89 */ /* 0x000e3400000e0000 */
[----:B------:R-:W1:Y:S01]  /*11d0*/  @!P0 S2R R5, SR_CgaCtaId ;  /* 0x0000000000058919 */ /* 0x000e620000008800 */
[----:B------:R-:W-:-:S05]  /*11e0*/  @!P0 MOV R2, 0x400 ;  /* 0x0000040000028802 */ /* 0x000fca0000000f00 */
[----:B------:R-:W-:Y:S01]  /*11f0*/  @!P0 VIADD R2, R2, 0x108 ;  /* 0x0000010802028836 */ /* 0x000fe20000000000 */
[----:B0-----:R-:W-:-:S07]  /*1200*/  DADD R8, R8, R10 ;  /* 0x0000000008087229 */ /* 0x001fce000000000a */
[----:B------:R-:W-:Y:S04]  /*1210*/  SHFL.DOWN PT, R15, R9, 0x8, 0x1f ;  /* 0x09001f00090f7f89 */ /* 0x000fe800000e0000 */
[----:B------:R-:W0:Y:S01]  /*1220*/  SHFL.DOWN PT, R14, R8, 0x8, 0x1f ;  /* 0x09001f00080e7f89 */ /* 0x000e2200000e0000 */
[----:B-1----:R-:W-:-:S05]  /*1230*/  @!P0 LEA R2, R5, R2, 0x18 ;  /* 0x0000000205028211 */ /* 0x002fca00078ec0ff */
[----:B------:R-:W-:Y:S01]  /*1240*/  @!P0 IMAD R7, R7, 0x8, R2 ;  /* 0x0000000807078824 */ /* 0x000fe200078e0202 */
[----:B0-----:R-:W-:-:S07]  /*1250*/  DADD R14, R8, R14 ;  /* 0x00000000080e7229 */ /* 0x001fce000000000e */
[----:B------:R-:W-:Y:S04]  /*1260*/  SHFL.DOWN PT, R17, R15, 0x4, 0x1f ;  /* 0x08801f000f117f89 */ /* 0x000fe800000e0000 */
[----:B------:R-:W0:Y:S02]  /*1270*/  SHFL.DOWN PT, R16, R14, 0x4, 0x1f ;  /* 0x08801f000e107f89 */ /* 0x000e2400000e0000 */
[----:B0-----:R-:W-:-:S07]  /*1280*/  DADD R16, R14, R16 ;  /* 0x000000000e107229 */ /* 0x001fce0000000010 */
[----:B------:R-:W-:Y:S04]  /*1290*/  SHFL.DOWN PT, R19, R17, 0x2, 0x1f ;  /* 0x08401f0011137f89 */ /* 0x000fe800000e0000 */
[----:B------:R-:W0:Y:S02]  /*12a0*/  SHFL.DOWN PT, R18, R16, 0x2, 0x1f ;  /* 0x08401f0010127f89 */ /* 0x000e2400000e0000 */
[----:B0-----:R-:W-:-:S07]  /*12b0*/  DADD R18, R16, R18 ;  /* 0x0000000010127229 */ /* 0x001fce0000000012 */
[----:B------:R-:W-:Y:S04]  /*12c0*/  SHFL.DOWN PT, R11, R19, 0x1, 0x1f ;  /* 0x08201f00130b7f89 */ /* 0x000fe800000e0000 */
[----:B------:R-:W0:Y:S02]  /*12d0*/  SHFL.DOWN PT, R10, R18, 0x1, 0x1f ;  /* 0x08201f00120a7f89 */ /* 0x000e2400000e0000 */
[----:B0-----:R-:W-:-:S07]  /*12e0*/  DADD R10, R18, R10 ;  /* 0x00000000120a7229 */ /* 0x001fce000000000a */
[----:B------:R0:W-:Y:S01]  /*12f0*/  @!P0 STS.64 [R7], R10 ;  /* 0x0000000a07008388 */ /* 0x0001e20000000a00 */
[----:B------:R-:W-:Y:S01]  /*1300*/  BAR.SYNC.DEFER_BLOCKING 0x0 ;  /* 0x0000000000007b1d */ /* 0x000fe20000010000 */
[----:B------:R-:W-:-:S13]  /*1310*/  ISETP.GT.U32.AND P0, PT, R25, 0x1f, PT ;  /* 0x0000001f1900780c */ /* 0x000fda0003f04070 */
[----:B0-----:R-:W-:Y:S05]  /*1320*/  @P0 BRA `(.L_x_66) ;  /* 0x0000000000780947 */ /* 0x001fea0003800000 */
[----:B------:R-:W0:Y:S01]  /*1330*/  LDCU UR4, c[0x0][0x360] ;  /* 0x00006c00ff0477ac */ /* 0x000e220008000800 */
[----:B------:R-:W-:Y:S01]  /*1340*/  CS2R R6, SRZ ;  /* 0x0000000000067805 */ /* 0x000fe2000001ff00 */
[----:B0-----:R-:W-:-:S04]  /*1350*/  UIADD3 UR4, UPT, UPT, UR4, 0x1f, URZ ;  /* 0x0000001f04047890 */ /* 0x001fc8000fffe0ff */
[----:B------:R-:W-:-:S06]  /*1360*/  USHF.R.U32.HI UR4, URZ, 0x5, UR4 ;  /* 0x00000005ff047899 */ /* 0x000fcc0008011604 */
[----:B------:R-:W-:Y:S01]  /*1370*/  ISETP.GE.U32.AND P0, PT, R25, UR4, PT ;  /* 0x0000000419007c0c */ /* 0x000fe2000bf06070 */
[----:B------:R-:W-:-:S12]  /*1380*/  UMOV UR4, 0xffffffff ;  /* 0xffffffff00047882 */ /* 0x000fd80000000000 */
[----:B------:R-:W0:Y:S01]  /*1390*/  @!P0 S2R R5, SR_CgaCtaId ;  /* 0x0000000000058919 */ /* 0x000e220000008800 */
[----:B------:R-:W-:-:S05]  /*13a0*/  @!P0 MOV R2, 0x400 ;  /* 0x0000040000028802 */ /* 0x000fca0000000f00 */
[----:B------:R-:W-:-:S05]  /*13b0*/  @!P0 VIADD R2, R2, 0x108 ;  /* 0x0000010802028836 */ /* 0x000fca0000000000 */
[----:B0-----:R-:W-:-:S04]  /*13c0*/  @!P0 LEA R2, R5, R2, 0x18 ;  /* 0x0000000205028211 */ /* 0x001fc800078ec0ff */
[----:B------:R-:W-:-:S05]  /*13d0*/  @!P0 LEA R2, R25, R2, 0x3 ;  /* 0x0000000219028211 */ /* 0x000fca00078e18ff */
[----:B------:R0:W1:Y:S01]  /*13e0*/  @!P0 LDS.64 R6, [R2] ;  /* 0x0000000002068984 */ /* 0x0000620000000a00 */
[----:B------:R-:W-:Y:S05]  /*13f0*/  BRA.DIV UR4, `(.L_x_67) ;  /* 0x0000000a04787947 */ /* 0x000fea000b800000 */
[----:B-1----:R-:W-:Y:S04]  /*1400*/  SHFL.DOWN PT, R9, R7, 0x10, 0x1f ;  /* 0x0a001f0007097f89 */ /* 0x002fe800000e0000 */
[----:B------:R-:W1:Y:S02]  /*1410*/  SHFL.DOWN PT, R8, R6, 0x10, 0x1f ;  /* 0x0a001f0006087f89 */ /* 0x000e6400000e0000 */
[----:B-1----:R-:W-:-:S07]  /*1420*/  DADD R8, R8, R6 ;  /* 0x0000000008087229 */ /* 0x002fce0000000006 */
[----:B------:R-:W-:Y:S04]  /*1430*/  SHFL.DOWN PT, R19, R9, 0x8, 0x1f ;  /* 0x09001f0009137f89 */ /* 0x000fe800000e0000 */
        /* <DEDUP_REMOVED lines=8> */
[----:B0-----:R0:W1:Y:S04]  /*14c0*/  SHFL.DOWN PT, R2, R7, 0x1, 0x1f ;  /* 0x08201f0007027f89 */ /* 0x00106800000e0000 */
[----:B------:R0:W2:Y:S02]  /*14d0*/  SHFL.DOWN PT, R16, R6, 0x1, 0x1f ;  /* 0x08201f0006107f89 */ /* 0x0000a400000e0000 */
.L_x_90:
[----:B--2---:R-:W-:Y:S02]  /*14e0*/  IMAD.MOV.U32 R10, RZ, RZ, R16 ;  /* 0x000000ffff0a7224 */ /* 0x004fe400078e0010 */
[----:B-1----:R-:W-:-:S06]  /*14f0*/  IMAD.MOV.U32 R11, RZ, RZ, R2 ;  /* 0x000000ffff0b7224 */ /* 0x002fcc00078e0002 */
[----:B------:R-:W-:-:S11]  /*1500*/  DADD R10, R6, R10 ;  /* 0x00000000060a7229 */ /* 0x000fd6000000000a */
.L_x_66:
[----:B------:R-:W1:Y:S01]  /*1510*/  @P1 S2R R5, SR_CgaCtaId ;  /* 0x0000000000051919 */ /* 0x000e620000008800 */
[----:B------:R-:W-:Y:S01]  /*1520*/  @P1 MOV R2, 0x400 ;  /* 0x0000040000021802 */ /* 0x000fe20000000f00 */
[----:B------:R-:W-:Y:S05]  /*1530*/  WARPSYNC.ALL ;  /* 0x0000000000007948 */ /* 0x000fea0003800000 */
[----:B------:R-:W-:-:S04]  /*1540*/  ISETP.GE.U32.AND P0, PT, R25, R12, PT ;  /* 0x0000000c1900720c */ /* 0x000fc80003f06070 */
[----:B------:R-:W-:Y:S02]  /*1550*/  ISETP.GE.U32.AND.EX P0, PT, R0, R13, PT, P0 ;  /* 0x0000000d0000720c */ /* 0x000fe40003f06100 */
[----:B-1----:R-:W-:-:S05]  /*1560*/  @P1 LEA R5, R5, R2, 0x18 ;  /* 0x0000000205051211 */ /* 0x002fca00078ec0ff */
[----:B------:R1:W-:Y:S01]  /*1570*/  @P1 STS.64 [R5+0x208], R10 ;  /* 0x0002080a05001388 */ /* 0x0003e20000000a00 */
[----:B------:R-:W-:Y:S06]  /*1580*/  BAR.SYNC.DEFER_BLOCKING 0x0 ;  /* 0x0000000000007b1d */ /* 0x000fec0000010000 */
[----:B------:R-:W-:Y:S05]  /*1590*/  @P0 EXIT ;  /* 0x000000000000094d */ /* 0x000fea0003800000 */
[----:B------:R-:W2:Y:S01]  /*15a0*/  S2UR UR5, SR_CgaCtaId ;  /* 0x00000000000579c3 */ /* 0x000ea20000008800 */
[----:B------:R-:W-:Y:S01]  /*15b0*/  UMOV UR4, 0x400 ;  /* 0x0000040000047882 */ /* 0x000fe20000000000 */
[----:B------:R-:W3:Y:S01]  /*15c0*/  LDCU.64 UR8, c[0x0][0x398] ;  /* 0x00007300ff0877ac */ /* 0x000ee20008000a00 */
[----:B--2---:R-:W-:-:S09]  /*15d0*/  ULEA UR4, UR5, UR4, 0x18 ;  /* 0x0000000405047291 */ /* 0x004fd2000f8ec0ff */
[----:B0-----:R-:W0:Y:S02]  /*15e0*/  LDS.64 R6, [UR4+0x208] ;  /* 0x00020804ff067984 */ /* 0x001e240008000a00 */
[----:B------:R-:W2:Y:S01]  /*15f0*/  LDCU UR4, c[0x0][0x360] ;  /* 0x00006c00ff0477ac */ /* 0x000ea20008000800 */
[----:B0-----:R-:W1:Y:S01]  /*1600*/  MUFU.RCP64H R9, R7 ;  /* 0x0000000700097308 */ /* 0x001e620000001800 */
[----:B------:R-:W-:-:S05]  /*1610*/  VIADD R8, R7, 0x300402 ;  /* 0x0030040207087836 */ /* 0x000fca0000000000 */
[----:B------:R-:W-:Y:S01]  /*1620*/  FSETP.GEU.AND P0, PT, |R8|, 5.8789094863358348022e-39, PT ;  /* 0x004004020800780b */ /* 0x000fe20003f0e200 */
[----:B-1----:R-:W-:-:S08]  /*1630*/  DFMA R10, -R6, R8, 1 ;  /* 0x3ff00000060a742b */ /* 0x002fd00000000108 */
[----:B------:R-:W-:-:S08]  /*1640*/  DFMA R10, R10, R10, R10 ;  /* 0x0000000a0a0a722b */ /* 0x000fd0000000000a */
[----:B------:R-:W-:-:S08]  /*1650*/  DFMA R10, R8, R10, R8 ;  /* 0x0000000a080a722b */ /* 0x000fd00000000008 */
[----:B------:R-:W-:-:S08]  /*1660*/  DFMA R12, -R6, R10, 1 ;  /* 0x3ff00000060c742b */ /* 0x000fd0000000010a */
[----:B------:R-:W-:Y:S01]  /*1670*/  DFMA R10, R10, R12, R10 ;  /* 0x0000000c0a0a722b */ /* 0x000fe2000000000a */
[----:B--23--:R-:W-:Y:S10]  /*1680*/  @P0 BRA `(.L_x_68) ;  /* 0x0000000000100947 */ /* 0x00cff40003800000 */
[----:B------:R-:W-:-:S05]  /*1690*/  LOP3.LUT R2, R7, 0x7fffffff, RZ, 0xc0, !PT ;  /* 0x7fffffff07027812 */ /* 0x000fca00078ec0ff */
[----:B------:R-:W-:Y:S01]  /*16a0*/  VIADD R10, R2, 0xfff00000 ;  /* 0xfff00000020a7836 */ /* 0x000fe20000000000 */
[----:B------:R-:W-:-:S07]  /*16b0*/  MOV R2, 0x16d0 ;  /* 0x000016d000027802 */ /* 0x000fce0000000f00 */
[----:B------:R-:W-:Y:S05]  /*16c0*/  CALL.REL.NOINC `($__internal_2_$__cuda_sm20_dblrcp_rn_slowpath_v3) ;  /* 0x0000000800b87944 */ /* 0x000fea0003c00000 */
.L_x_68:
[----:B0-----:R-:W-:-:S04]  /*16d0*/  LEA R6, P0, R25, R4, 0x3 ;  /* 0x0000000419067211 */ /* 0x001fc800078018ff */
[----:B------:R-:W-:-:S05]  /*16e0*/  LEA.HI.X R7, R25, R3, R0, 0x3, P0 ;  /* 0x0000000319077211 */ /* 0x000fca00000f1c00 */
[----:B------:R-:W2:Y:S01]  /*16f0*/  LDG.E.64 R8, desc[UR6][R6.64] ;  /* 0x0000000606087981 */ /* 0x000ea2000c1e1b00 */
[----:B------:R-:W-:-:S04]  /*1700*/  IADD3 R25, PT, PT, R25, UR4, RZ ;  /* 0x0000000419197c10 */ /* 0x000fc8000fffe0ff */
[----:B------:R-:W-:Y:S02]  /*1710*/  ISETP.GE.U32.AND P0, PT, R25, UR8, PT ;  /* 0x0000000819007c0c */ /* 0x000fe4000bf06070 */
[----:B------:R-:W-:-:S04]  /*1720*/  SHF.R.S32.HI R0, RZ, 0x1f, R25 ;  /* 0x0000001fff007819 */ /* 0x000fc80000011419 */
[----:B------:R-:W-:Y:S01]  /*1730*/  ISETP.GE.U32.AND.EX P0, PT, R0, UR9, PT, P0 ;  /* 0x0000000900007c0c */ /* 0x000fe2000bf06100 */
[----:B--2---:R-:W-:-:S07]  /*1740*/  DMUL R8, R10, R8 ;  /* 0x000000080a087228 */ /* 0x004fce0000000000 */
[----:B------:R0:W-:Y:S05]  /*1750*/  STG.E.64 desc[UR6][R6.64], R8 ;  /* 0x0000000806007986 */ /* 0x0001ea000c101b06 */
[----:B------:R-:W-:Y:S05]  /*1760*/  @!P0 BRA `(.L_x_68) ;  /* 0xfffffffc00d88947 */ /* 0x000fea000383ffff */
[----:B------:R-:W-:Y:S05]  /*1770*/  EXIT ;  /* 0x000000000000794d */ /* 0x000fea0003800000 */
.L_x_60:
[--C-:B-1----:R-:W-:Y:S02]  /*1780*/  IMAD.MOV.U32 R15, RZ, RZ, R9.reuse ;  /* 0x000000ffff0f7224 */ /* 0x102fe400078e0009 */
[----:B------:R-:W-:Y:S02]  /*1790*/  IMAD.MOV.U32 R14, RZ, RZ, 0x10 ;  /* 0x00000010ff0e7424 */ /* 0x000fe400078e00ff */
[----:B------:R-:W-:Y:S02]  /*17a0*/  IMAD.MOV.U32 R11, RZ, RZ, 0x1f ;  /* 0x0000001fff0b7424 */ /* 0x000fe400078e00ff */
[----:B0-----:R-:W-:Y:S02]  /*17b0*/  IMAD.MOV.U32 R10, RZ, RZ, -0x1 ;  /* 0xffffffffff0a7424 */ /* 0x001fe400078e00ff */
[----:B------:R-:W-:-:S07]  /*17c0*/  IMAD.MOV.U32 R19, RZ, RZ, R9 ;  /* 0x000000ffff137224 */ /* 0x000fce00078e0009 */
[----:B------:R-:W-:Y:S05]  /*17d0*/  WARPSYNC.COLLECTIVE R10, `(.L_x_69) ;  /* 0x000000000a087348 */ /* 0x000fea0003c00000 */
[----:B------:R0:W1:Y:S02]  /*17e0*/  SHFL.DOWN P0, R16, R15, R14, R11 ;  /* 0x0800000e0f107389 */ /* 0x000064000000000b */
[----:B01----:R-:W-:Y:S05]  /*17f0*/  ENDCOLLECTIVE ;  /* 0x000000000000791b */ /* 0x003fea0003800000 */
.L_x_69:
[----:B------:R-:W-:Y:S01]  /*1800*/  IMAD.MOV.U32 R15, RZ, RZ, R8 ;  /* 0x000000ffff0f7224 */ /* 0x000fe200078e0008 */
[----:B------:R-:W-:-:S07]  /*1810*/  MOV R17, R16 ;  /* 0x0000001000117202 */ /* 0x000fce0000000f00 */
[----:B------:R-:W-:Y:S05]  /*1820*/  WARPSYNC.COLLECTIVE R10, `(.L_x_70) ;  /* 0x000000000a087348 */ /* 0x000fea0003c00000 */
[----:B------:R0:W1:Y:S02]  /*1830*/  SHFL.DOWN P0, R16, R15, R14, R11 ;  /* 0x0800000e0f107389 */ /* 0x000064000000000b */
[----:B01----:R-:W-:Y:S05]  /*1840*/  ENDCOLLECTIVE ;  /* 0x000000000000791b */ /* 0x003fea0003800000 */
.L_x_70:
[----:B------:R-:W-:Y:S02]  /*1850*/  IMAD.MOV.U32 R11, RZ, RZ, R17 ;  /* 0x000000ffff0b7224 */ /* 0x000fe400078e0011 */
[----:B------:R-:W-:Y:S02]  /*1860*/  HFMA2 R14, -RZ, RZ, 0, 4.76837158203125e-07 ;  /* 0x00000008ff0e7431 */ /* 0x000fe400000001ff */
[----:B------:R-:W-:Y:S02]  /*1870*/  IMAD.MOV.U32 R17, RZ, RZ, R8 ;  /* 0x000000ffff117224 */ /* 0x000fe400078e0008 */
[----:B------:R-:W-:Y:S01]  /*1880*/  IMAD.MOV.U32 R10, RZ, RZ, R16 ;  /* 0x000000ffff0a7224 */ /* 0x000fe200078e0010 */
[----:B------:R-:W-:-:S05]  /*1890*/  MOV R16, R11 ;  /* 0x0000000b00107202 */ /* 0x000fca0000000f00 */
[----:B------:R-:W-:Y:S01]  /*18a0*/  DSETP.MAX.AND P2, P0, R10, R8, PT ;  /* 0x000000080a00722a */ /* 0x000fe2000384f000 */
[----:B------:R-:W-:Y:S02]  /*18b0*/  IMAD.MOV.U32 R8, RZ, RZ, R10 ;  /* 0x000000ffff087224 */ /* 0x000fe400078e000a */
[----:B------:R-:W-:-:S03]  /*18c0*/  IMAD.MOV.U32 R11, RZ, RZ, 0x1f ;  /* 0x0000001fff0b7424 */ /* 0x000fc600078e00ff */
[----:B------:R-:W-:Y:S01]  /*18d0*/  FSEL R21, R16, R19, P2 ;  /* 0x0000001310157208 */ /* 0x000fe20001000000 */
[----:B------:R-:W-:Y:S01]  /*18e0*/  IMAD.MOV.U32 R10, RZ, RZ, -0x1 ;  /* 0xffffffffff0a7424 */ /* 0x000fe200078e00ff */
[----:B------:R-:W-:-:S06]  /*18f0*/  SEL R8, R8, R17, P2 ;  /* 0x0000001108087207 */ /* 0x000fcc0001000000 */
[----:B------:R-:W-:-:S05]  /*1900*/  @P0 LOP3.LUT R21, R19, 0x80000, RZ, 0xfc, !PT ;  /* 0x0008000013150812 */ /* 0x000fca00078efcff */
[----:B------:R-:W-:-:S04]  /*1910*/  IMAD.MOV.U32 R9, RZ, RZ, R21 ;  /* 0x000000ffff097224 */ /* 0x000fc800078e0015 */
[----:B------:R-:W-:-:S07]  /*1920*/  IMAD.MOV.U32 R15, RZ, RZ, R9 ;  /* 0x000000ffff0f7224 */ /* 0x000fce00078e0009 */
[----:B------:R-:W-:Y:S05]  /*1930*/  WARPSYNC.COLLECTIVE R10, `(.L_x_71) ;  /* 0x000000000a087348 */ /* 0x000fea0003c00000 */
[----:B------:R0:W1:Y:S02]  /*1940*/  SHFL.DOWN P0, R16, R15, R14, R11 ;  /* 0x0800000e0f107389 */ /* 0x000064000000000b */
[----:B01----:R-:W-:Y:S05]  /*1950*/  ENDCOLLECTIVE ;  /* 0x000000000000791b */ /* 0x003fea0003800000 */
.L_x_71:
[----:B------:R-:W-:Y:S02]  /*1960*/  IMAD.MOV.U32 R15, RZ, RZ, R8 ;  /* 0x000000ffff0f7224 */ /* 0x000fe400078e0008 */
[----:B------:R-:W-:-:S07]  /*1970*/  IMAD.MOV.U32 R17, RZ, RZ, R16 ;  /* 0x000000ffff117224 */ /* 0x000fce00078e0010 */
[----:B------:R-:W-:Y:S05]  /*1980*/  WARPSYNC.COLLECTIVE R10, `(.L_x_72) ;  /* 0x000000000a087348 */ /* 0x000fea0003c00000 */
[----:B------:R0:W1:Y:S02]  /*1990*/  SHFL.DOWN P0, R16, R15, R14, R11 ;  /* 0x0800000e0f107389 */ /* 0x000064000000000b */
[----:B01----:R-:W-:Y:S05]  /*19a0*/  ENDCOLLECTIVE ;  /* 0x000000000000791b */ /* 0x003fea0003800000 */
.L_x_72:
[----:B------:R-:W-:Y:S02]  /*19b0*/  IMAD.MOV.U32 R11, RZ, RZ, R17 ;  /* 0x000000ffff0b7224 */ /* 0x000fe400078e0011 */
[----:B------:R-:W-:Y:S02]  /*19c0*/  IMAD.MOV.U32 R14, RZ, RZ, 0x4 ;  /* 0x00000004ff0e7424 */ /* 0x000fe400078e00ff */
[----:B------:R-:W-:Y:S01]  /*19d0*/  IMAD.MOV.U32 R17, RZ, RZ, R11 ;  /* 0x000000ffff117224 */ /* 0x000fe200078e000b */
[----:B------:R-:W-:Y:S01]  /*19e0*/  MOV R10, R16 ;  /* 0x00000010000a7202 */ /* 0x000fe20000000f00 */
[----:B------:R-:W-:-:S05]  /*19f0*/  IMAD.MOV.U32 R16, RZ, RZ, R9 ;  /* 0x000000ffff107224 */ /* 0x000fca00078e0009 */
[----:B------:R-:W-:Y:S01]  /*1a00*/  DSETP.MAX.AND P2, P0, R8, R10, PT ;  /* 0x0000000a0800722a */ /* 0x000fe2000384f000 */
[----:B------:R-:W-:Y:S02]  /*1a10*/  IMAD.MOV.U32 R9, RZ, RZ, R10 ;  /* 0x000000ffff097224 */ /* 0x000fe400078e000a */
[----:B------:R-:W-:-:S03]  /*1a20*/  IMAD.MOV.U32 R11, RZ, RZ, 0x1f ;  /* 0x0000001fff0b7424 */ /* 0x000fc600078e00ff */
[----:B------:R-:W-:Y:S01]  /*1a30*/  FSEL R19, R16, R17, P2 ;  /* 0x0000001110137208 */ /* 0x000fe20001000000 */
[----:B------:R-:W-:Y:S01]  /*1a40*/  IMAD.MOV.U32 R10, RZ, RZ, -0x1 ;  /* 0xffffffffff0a7424 */ /* 0x000fe200078e00ff */
[----:B------:R-:W-:-:S06]  /*1a50*/  SEL R8, R8, R9, P2 ;  /* 0x0000000908087207 */ /* 0x000fcc0001000000 */
[----:B------:R-:W-:-:S04]  /*1a60*/  @P0 LOP3.LUT R19, R17, 0x80000, RZ, 0xfc, !PT ;  /* 0x0008000011130812 */ /* 0x000fc800078efcff */
[----:B------:R-:W-:-:S05]  /*1a70*/  MOV R9, R19 ;  /* 0x0000001300097202 */ /* 0x000fca0000000f00 */
[----:B------:R-:W-:-:S07]  /*1a80*/  IMAD.MOV.U32 R15, RZ, RZ, R9 ;  /* 0x000000ffff0f7224 */ /* 0x000fce00078e0009 */
[----:B------:R-:W-:Y:S05]  /*1a90*/  WARPSYNC.COLLECTIVE R10, `(.L_x_73) ;  /* 0x000000000a087348 */ /* 0x000fea0003c00000 */
[----:B------:R0:W1:Y:S02]  /*1aa0*/  SHFL.DOWN P0, R16, R15, R14, R11 ;  /* 0x0800000e0f107389 */ /* 0x000064000000000b */
[----:B01----:R-:W-:Y:S05]  /*1ab0*/  ENDCOLLECTIVE ;  /* 0x000000000000791b */ /* 0x003fea0003800000 */
.L_x_73:
[----:B------:R-:W-:Y:S01]  /*1ac0*/  IMAD.MOV.U32 R15, RZ, RZ, R8 ;  /* 0x000000ffff0f7224 */ /* 0x000fe200078e0008 */
[----:B------:R-:W-:-:S07]  /*1ad0*/  MOV R17, R16 ;  /* 0x0000001000117202 */ /* 0x000fce0000000f00 */
[----:B------:R-:W-:Y:S05]  /*1ae0*/  WARPSYNC.COLLECTIVE R10, `(.L_x_74) ;  /* 0x000000000a087348 */ /* 0x000fea0003c00000 */
[----:B------:R0:W1:Y:S02]  /*1af0*/  SHFL.DOWN P0, R16, R15, R14, R11 ;  /* 0x0800000e0f107389 */ /* 0x000064000000000b */
[----:B01----:R-:W-:Y:S05]  /*1b00*/  ENDCOLLECTIVE ;  /* 0x000000000000791b */ /* 0x003fea0003800000 */
.L_x_74:
[----:B------:R-:W-:Y:S02]  /*1b10*/  IMAD.MOV.U32 R11, RZ, RZ, R17 ;  /* 0x000000ffff0b7224 */ /* 0x000fe400078e0011 */
[----:B------:R-:W-:-:S03]  /*1b20*/  IMAD.MOV.U32 R14, RZ, RZ, 0x2 ;  /* 0x00000002ff0e7424 */ /* 0x000fc600078e00ff */
[----:B------:R-:W-:Y:S01]  /*1b30*/  MOV R17, R11 ;  /* 0x0000000b00117202 */ /* 0x000fe20000000f00 */
[----:B------:R-:W-:Y:S02]  /*1b40*/  IMAD.MOV.U32 R10, RZ, RZ, R16 ;  /* 0x000000ffff0a7224 */ /* 0x000fe400078e0010 */
[----:B------:R-:W-:-:S04]  /*1b50*/  IMAD.MOV.U32 R16, RZ, RZ, R9 ;  /* 0x000000ffff107224 */ /* 0x000fc800078e0009 */
[----:B------:R-:W-:Y:S01]  /*1b60*/  DSETP.MAX.AND P2, P0, R8, R10, PT ;  /* 0x0000000a0800722a */ /* 0x000fe2000384f000 */
[----:B------:R-:W-:Y:S02]  /*1b70*/  IMAD.MOV.U32 R9, RZ, RZ, R10 ;  /* 0x000000ffff097224 */ /* 0x000fe400078e000a */
[----:B------:R-:W-:Y:S02]  /*1b80*/  HFMA2 R11, -RZ, RZ, 0, 1.847743988037109375e-06 ;  /* 0x0000001fff0b7431 */ /* 0x000fe400000001ff */
[----:B------:R-:W-:Y:S01]  /*1b90*/  IMAD.MOV.U32 R10, RZ, RZ, -0x1 ;  /* 0xffffffffff0a7424 */ /* 0x000fe200078e00ff */
[----:B------:R-:W-:Y:S02]  /*1ba0*/  FSEL R19, R16, R17, P2 ;  /* 0x0000001110137208 */ /* 0x000fe40001000000 */
[----:B------:R-:W-:-:S06]  /*1bb0*/  SEL R8, R8, R9, P2 ;  /* 0x0000000908087207 */ /* 0x000fcc0001000000 */
[----:B------:R-:W-:-:S05]  /*1bc0*/  @P0 LOP3.LUT R19, R17, 0x80000, RZ, 0xfc, !PT ;  /* 0x0008000011130812 */ /* 0x000fca00078efcff */
[----:B------:R-:W-:-:S04]  /*1bd0*/  IMAD.MOV.U32 R9, RZ, RZ, R19 ;  /* 0x000000ffff097224 */ /* 0x000fc800078e0013 */
[----:B------:R-:W-:-:S07]  /*1be0*/  IMAD.MOV.U32 R15, RZ, RZ, R9 ;  /* 0x000000ffff0f7224 */ /* 0x000fce00078e0009 */
[----:B------:R-:W-:Y:S05]  /*1bf0*/  WARPSYNC.COLLECTIVE R10, `(.L_x_75) ;  /* 0x000000000a087348 */ /* 0x000fea0003c00000 */
[----:B------:R0:W1:Y:S02]  /*1c00*/  SHFL.DOWN P0, R16, R15, R14, R11 ;  /* 0x0800000e0f107389 */ /* 0x000064000000000b */
[----:B01----:R-:W-:Y:S05]  /*1c10*/  ENDCOLLECTIVE ;  /* 0x000000000000791b */ /* 0x003fea0003800000 */
.L_x_75:
[----:B------:R-:W-:Y:S02]  /*1c20*/  IMAD.MOV.U32 R15, RZ, RZ, R8 ;  /* 0x000000ffff0f7224 */ /* 0x000fe400078e0008 */
[----:B------:R-:W-:-:S07]  /*1c30*/  IMAD.MOV.U32 R17, RZ, RZ, R16 ;  /* 0x000000ffff117224 */ /* 0x000fce00078e0010 */
[----:B------:R-:W-:Y:S05]  /*1c40*/  WARPSYNC.COLLECTIVE R10, `(.L_x_76) ;  /* 0x000000000a087348 */ /* 0x000fea0003c00000 */
[----:B------:R0:W1:Y:S02]  /*1c50*/  SHFL.DOWN P0, R16, R15, R14, R11 ;  /* 0x0800000e0f107389 */ /* 0x000064000000000b */
[----:B01----:R-:W-:Y:S05]  /*1c60*/  ENDCOLLECTIVE ;  /* 0x000000000000791b */ /* 0x003fea0003800000 */
.L_x_76:
[----:B------:R-:W-:Y:S01]  /*1c70*/  MOV R11, R17 ;  /* 0x00000011000b7202 */ /* 0x000fe20000000f00 */
[----:B------:R-:W-:-:S04]  /*1c80*/  IMAD.MOV.U32 R14, RZ, RZ, 0x1 ;  /* 0x00000001ff0e7424 */ /* 0x000fc800078e00ff */
[----:B------:R-:W-:Y:S02]  /*1c90*/  IMAD.MOV.U32 R17, RZ, RZ, R11 ;  /* 0x000000ffff117224 */ /* 0x000fe400078e000b */
[----:B------:R-:W-:Y:S02]  /*1ca0*/  IMAD.MOV.U32 R10, RZ, RZ, R16 ;  /* 0x000000ffff0a7224 */ /* 0x000fe400078e0010 */
[----:B------:R-:W-:-:S04]  /*1cb0*/  IMAD.MOV.U32 R16, RZ, RZ, R9 ;  /* 0x000000ffff107224 */ /* 0x000fc800078e0009 */
[----:B------:R-:W-:Y:S01]  /*1cc0*/  DSETP.MAX.AND P2, P0, R8, R10, PT ;  /* 0x0000000a0800722a */ /* 0x000fe2000384f000 */
[----:B------:R-:W-:Y:S02]  /*1cd0*/  IMAD.MOV.U32 R9, RZ, RZ, R10 ;  /* 0x000000ffff097224 */ /* 0x000fe400078e000a */
[----:B------:R-:W-:-:S03]  /*1ce0*/  IMAD.MOV.U32 R11, RZ, RZ, 0x1f ;  /* 0x0000001fff0b7424 */ /* 0x000fc600078e00ff */
[----:B------:R-:W-:Y:S01]  /*1cf0*/  FSEL R19, R16, R17, P2 ;  /* 0x0000001110137208 */ /* 0x000fe20001000000 */
[----:B------:R-:W-:Y:S01]  /*1d00*/  IMAD.MOV.U32 R10, RZ, RZ, -0x1 ;  /* 0xffffffffff0a7424 */ /* 0x000fe200078e00ff */
[----:B------:R-:W-:-:S06]  /*1d10*/  SEL R8, R8, R9, P2 ;  /* 0x0000000908087207 */ /* 0x000fcc0001000000 */
[----:B------:R-:W-:-:S05]  /*1d20*/  @P0 LOP3.LUT R19, R17, 0x80000, RZ, 0xfc, !PT ;  /* 0x0008000011130812 */ /* 0x000fca00078efcff */
[----:B------:R-:W-:-:S05]  /*1d30*/  IMAD.MOV.U32 R9, RZ, RZ, R19 ;  /* 0x000000ffff097224 */ /* 0x000fca00078e0013 */
[----:B------:R-:W-:-:S07]  /*1d40*/  MOV R15, R9 ;  /* 0x00000009000f7202 */ /* 0x000fce0000000f00 */
[----:B------:R-:W-:Y:S05]  /*1d50*/  WARPSYNC.COLLECTIVE R10, `(.L_x_77) ;  /* 0x000000000a087348 */ /* 0x000fea0003c00000 */
[----:B------:R0:W1:Y:S02]  /*1d60*/  SHFL.DOWN P0, R16, R15, R14, R11 ;  /* 0x0800000e0f107389 */ /* 0x000064000000000b */
[----:B01----:R-:W-:Y:S05]  /*1d70*/  ENDCOLLECTIVE ;  /* 0x000000000000791b */ /* 0x003fea0003800000 */
.L_x_77:
[----:B------:R-:W-:Y:S01]  /*1d80*/  MOV R15, R8 ;  /* 0x00000008000f7202 */ /* 0x000fe20000000f00 */
[----:B------:R-:W-:-:S07]  /*1d90*/  IMAD.MOV.U32 R17, RZ, RZ, R16 ;  /* 0x000000ffff117224 */ /* 0x000fce00078e0010 */
[----:B------:R-:W-:Y:S05]  /*1da0*/  WARPSYNC.COLLECTIVE R10, `(.L_x_78) ;  /* 0x000000000a087348 */ /* 0x000fea0003c00000 */
[----:B------:R0:W1:Y:S02]  /*1db0*/  SHFL.DOWN P0, R16, R15, R14, R11 ;  /* 0x0800000e0f107389 */ /* 0x000064000000000b */
[----:B01----:R-:W-:Y:S05]  /*1dc0*/  ENDCOLLECTIVE ;  /* 0x000000000000791b */ /* 0x003fea0003800000 */
.L_x_78:
[----:B------:R-:W-:Y:S05]  /*1dd0*/  BRA `(.L_x_79) ;  /* 0xffffffec003c7947 */ /* 0x000fea000383ffff */
.L_x_67:
[----:B-1----:R-:W-:Y:S02]  /*1de0*/  IMAD.MOV.U32 R15, RZ, RZ, R7 ;  /* 0x000000ffff0f7224 */ /* 0x002fe400078e0007 */
[----:B------:R-:W-:Y:S02]  /*1df0*/  IMAD.MOV.U32 R14, RZ, RZ, 0x10 ;  /* 0x00000010ff0e7424 */ /* 0x000fe400078e00ff */
[----:B------:R-:W-:Y:S02]  /*1e00*/  IMAD.MOV.U32 R11, RZ, RZ, 0x1f ;  /* 0x0000001fff0b7424 */ /* 0x000fe400078e00ff */
[----:B------:R-:W-:-:S07]  /*1e10*/  IMAD.MOV.U32 R10, RZ, RZ, -0x1 ;  /* 0xffffffffff0a7424 */ /* 0x000fce00078e00ff */
[----:B0-----:R-:W-:Y:S05]  /*1e20*/  WARPSYNC.COLLECTIVE R10, `(.L_x_80) ;  /* 0x000000000a087348 */ /* 0x001fea0003c00000 */
[----:B------:R1:W2:Y:S02]  /*1e30*/  SHFL.DOWN P0, R16, R15, R14, R11 ;  /* 0x0800000e0f107389 */ /* 0x0002a4000000000b */
[----:B012---:R-:W-:Y:S05]  /*1e40*/  ENDCOLLECTIVE ;  /* 0x000000000000791b */ /* 0x007fea0003800000 */
.L_x_80:
[----:B------:R-:W-:Y:S01]  /*1e50*/  IMAD.MOV.U32 R15, RZ, RZ, R6 ;  /* 0x000000ffff0f7224 */ /* 0x000fe200078e0006 */
[----:B------:R-:W-:-:S07]  /*1e60*/  MOV R9, R16 ;  /* 0x0000001000097202 */ /* 0x000fce0000000f00 */
[----:B------:R-:W-:Y:S05]  /*1e70*/  WARPSYNC.COLLECTIVE R10, `(.L_x_81) ;  /* 0x000000000a087348 */ /* 0x000fea0003c00000 */
[----:B------:R0:W1:Y:S02]  /*1e80*/  SHFL.DOWN P0, R16, R15, R14, R11 ;  /* 0x0800000e0f107389 */ /* 0x000064000000000b */
[----:B01----:R-:W-:Y:S05]  /*1e90*/  ENDCOLLECTIVE ;  /* 0x000000000000791b */ /* 0x003fea0003800000 */
.L_x_81:
[----:B------:R-:W-:Y:S02]  /*1ea0*/  IMAD.MOV.U32 R14, RZ, RZ, 0x8 ;  /* 0x00000008ff0e7424 */ /* 0x000fe400078e00ff */
[----:B------:R-:W-:-:S06]  /*1eb0*/  IMAD.MOV.U32 R8, RZ, RZ, R16 ;  /* 0x000000ffff087224 */ /* 0x000fcc00078e0010 */
[----:B------:R-:W-:-:S10]  /*1ec0*/  DADD R8, R8, R6 ;  /* 0x0000000008087229 */ /* 0x000fd40000000006 */
[----:B------:R-:W-:-:S07]  /*1ed0*/  IMAD.MOV.U32 R15, RZ, RZ, R9 ;  /* 0x000000ffff0f7224 */ /* 0x000fce00078e0009 */
[----:B------:R-:W-:Y:S05]  /*1ee0*/  WARPSYNC.COLLECTIVE R10, `(.L_x_82) ;  /* 0x000000000a087348 */ /* 0x000fea0003c00000 */
[----:B------:R0:W1:Y:S02]  /*1ef0*/  SHFL.DOWN P0, R16, R15, R14, R11 ;  /* 0x0800000e0f107389 */ /* 0x000064000000000b */
[----:B01----:R-:W-:Y:S05]  /*1f00*/  ENDCOLLECTIVE ;  /* 0x000000000000791b */ /* 0x003fea0003800000 */
.L_x_82:
[----:B------:R-:W-:Y:S01]  /*1f10*/  IMAD.MOV.U32 R15, RZ, RZ, R8 ;  /* 0x000000ffff0f7224 */ /* 0x000fe200078e0008 */
[----:B------:R-:W-:-:S07]  /*1f20*/  MOV R19, R16 ;  /* 0x0000001000137202 */ /* 0x000fce0000000f00 */
[----:B------:R-:W-:Y:S05]  /*1f30*/  WARPSYNC.COLLECTIVE R10, `(.L_x_83) ;  /* 0x000000000a087348 */ /* 0x000fea0003c00000 */
[----:B------:R0:W1:Y:S02]  /*1f40*/  SHFL.DOWN P0, R16, R15, R14, R11 ;  /* 0x0800000e0f107389 */ /* 0x000064000000000b */
[----:B01----:R-:W-:Y:S05]  /*1f50*/  ENDCOLLECTIVE ;  /* 0x000000000000791b */ /* 0x003fea0003800000 */
.L_x_83:
[----:B------:R-:W-:Y:S01]  /*1f60*/  MOV R14, 0x4 ;  /* 0x00000004000e7802 */ /* 0x000fe20000000f00 */
[----:B------:R-:W-:-:S06]  /*1f70*/  IMAD.MOV.U32 R18, RZ, RZ, R16 ;  /* 0x000000ffff127224 */ /* 0x000fcc00078e0010 */
[----:B------:R-:W-:-:S10]  /*1f80*/  DADD R18, R8, R18 ;  /* 0x0000000008127229 */ /* 0x000fd40000000012 */
[----:B------:R-:W-:-:S07]  /*1f90*/  IMAD.MOV.U32 R15, RZ, RZ, R19 ;  /* 0x000000ffff0f7224 */ /* 0x000fce00078e0013 */
[----:B------:R-:W-:Y:S05]  /*1fa0*/  WARPSYNC.COLLECTIVE R10, `(.L_x_84) ;  /* 0x000000000a087348 */ /* 0x000fea0003c00000 */
[----:B------:R0:W1:Y:S02]  /*1fb0*/  SHFL.DOWN P0, R16, R15, R14, R11 ;  /* 0x0800000e0f107389 */ /* 0x000064000000000b */
[----:B01----:R-:W-:Y:S05]  /*1fc0*/  ENDCOLLECTIVE ;  /* 0x000000000000791b */ /* 0x003fea0003800000 */
.L_x_84:
[----:B------:R-:W-:Y:S02]  /*1fd0*/  IMAD.MOV.U32 R15, RZ, RZ, R18 ;  /* 0x000000ffff0f7224 */ /* 0x000fe400078e0012 */
[----:B------:R-:W-:-:S07]  /*1fe0*/  IMAD.MOV.U32 R21, RZ, RZ, R16 ;  /* 0x000000ffff157224 */ /* 0x000fce00078e0010 */
[----:B------:R-:W-:Y:S05]  /*1ff0*/  WARPSYNC.COLLECTIVE R10, `(.L_x_85) ;  /* 0x000000000a087348 */ /* 0x000fea0003c00000 */
[----:B------:R0:W1:Y:S02]  /*2000*/  SHFL.DOWN P0, R16, R15, R14, R11 ;  /* 0x0800000e0f107389 */ /* 0x000064000000000b */
[----:B01----:R-:W-:Y:S05]  /*2010*/  ENDCOLLECTIVE ;  /* 0x000000000000791b */ /* 0x003fea0003800000 */
.L_x_85:
[----:B------:R-:W-:Y:S02]  /*2020*/  IMAD.MOV.U32 R14, RZ, RZ, 0x2 ;  /* 0x00000002ff0e7424 */ /* 0x000fe400078e00ff */
[----:B------:R-:W-:-:S06]  /*2030*/  IMAD.MOV.U32 R20, RZ, RZ, R16 ;  /* 0x000000ffff147224 */ /* 0x000fcc00078e0010 */
[----:B------:R-:W-:-:S10]  /*2040*/  DADD R20, R18, R20 ;  /* 0x0000000012147229 */ /* 0x000fd40000000014 */
[----:B------:R-:W-:-:S07]  /*2050*/  MOV R15, R21 ;  /* 0x00000015000f7202 */ /* 0x000fce0000000f00 */
[----:B------:R-:W-:Y:S05]  /*2060*/  WARPSYNC.COLLECTIVE R10, `(.L_x_86) ;  /* 0x000000000a087348 */ /* 0x000fea0003c00000 */
[----:B------:R0:W1:Y:S02]  /*2070*/  SHFL.DOWN P0, R16, R15, R14, R11 ;  /* 0x0800000e0f107389 */ /* 0x000064000000000b */
[----:B01----:R-:W-:Y:S05]  /*2080*/  ENDCOLLECTIVE ;  /* 0x000000000000791b */ /* 0x003fea0003800000 */
.L_x_86:
[----:B------:R-:W-:Y:S02]  /*2090*/  IMAD.MOV.U32 R15, RZ, RZ, R20 ;  /* 0x000000ffff0f7224 */ /* 0x000fe400078e0014 */
[----:B------:R-:W-:-:S07]  /*20a0*/  IMAD.MOV.U32 R7, RZ, RZ, R16 ;  /* 0x000000ffff077224 */ /* 0x000fce00078e0010 */
[----:B------:R-:W-:Y:S05]  /*20b0*/  WARPSYNC.COLLECTIVE R10, `(.L_x_87) ;  /* 0x000000000a087348 */ /* 0x000fea0003c00000 */
[----:B------:R0:W1:Y:S02]  /*20c0*/  SHFL.DOWN P0, R16, R15, R14, R11 ;  /* 0x0800000e0f107389 */ /* 0x000064000000000b */
[----:B01----:R-:W-:Y:S05]  /*20d0*/  ENDCOLLECTIVE ;  /* 0x000000000000791b */ /* 0x003fea0003800000 */
.L_x_87:
[----:B------:R-:W-:Y:S01]  /*20e0*/  IMAD.MOV.U32 R14, RZ, RZ, 0x1 ;  /* 0x00000001ff0e7424 */ /* 0x000fe200078e00ff */
[----:B------:R-:W-:-:S06]  /*20f0*/  MOV R6, R16 ;  /* 0x0000001000067202 */ /* 0x000fcc0000000f00 */
[----:B------:R-:W-:-:S10]  /*2100*/  DADD R6, R20, R6 ;  /* 0x0000000014067229 */ /* 0x000fd40000000006 */
[----:B------:R-:W-:-:S07]  /*2110*/  IMAD.MOV.U32 R15, RZ, RZ, R7 ;  /* 0x000000ffff0f7224 */ /* 0x000fce00078e0007 */
[----:B------:R-:W-:Y:S05]  /*2120*/  WARPSYNC.COLLECTIVE R10, `(.L_x_88) ;  /* 0x000000000a087348 */ /* 0x000fea0003c00000 */
[----:B------:R0:W1:Y:S02]  /*2130*/  SHFL.DOWN P0, R16, R15, R14, R11 ;  /* 0x0800000e0f107389 */ /* 0x000064000000000b */
[----:B01----:R-:W-:Y:S05]  /*2140*/  ENDCOLLECTIVE ;  /* 0x000000000000791b */ /* 0x003fea0003800000 */
.L_x_88:
[----:B------:R-:W-:Y:S01]  /*2150*/  MOV R15, R6 ;  /* 0x00000006000f7202 */ /* 0x000fe20000000f00 */
[----:B------:R-:W-:-:S07]  /*2160*/  IMAD.MOV.U32 R2, RZ, RZ, R16 ;  /* 0x000000ffff027224 */ /* 0x000fce00078e0010 */
[----:B------:R-:W-:Y:S05]  /*2170*/  WARPSYNC.COLLECTIVE R10, `(.L_x_89) ;  /* 0x000000000a087348 */ /* 0x000fea0003c00000 */
[----:B------:R0:W1:Y:S02]  /*2180*/  SHFL.DOWN P0, R16, R15, R14, R11 ;  /* 0x0800000e0f107389 */ /* 0x000064000000000b */
[----:B01----:R-:W-:Y:S05]  /*2190*/  ENDCOLLECTIVE ;  /* 0x000000000000791b */ /* 0x003fea0003800000 */
.L_x_89:
[----:B------:R-:W-:Y:S05]  /*21a0*/  BRA `(.L_x_90) ;  /* 0xfffffff000cc7947 */ /* 0x000fea000383ffff */
        .weak           $__internal_2_$__cuda_sm20_dblrcp_rn_slowpath_v3
        .type           $__internal_2_$__cuda_sm20_dblrcp_rn_slowpath_v3,@function
        .size           $__internal_2_$__cuda_sm20_dblrcp_rn_slowpath_v3,(.L_x_125 - $__internal_2_$__cuda_sm20_dblrcp_rn_slowpath_v3)
$__internal_2_$__cuda_sm20_dblrcp_rn_slowpath_v3:
[----:B------:R-:W-:-:S14]  /*21b0*/  DSETP.GTU.AND P0, PT, |R6|, +INF , PT ;  /* 0x7ff000000600742a */ /* 0x000fdc0003f0c200 */
[----:B------:R-:W-:Y:S05]  /*21c0*/  @P0 BRA `(.L_x_91) ;  /* 0x00000000007c0947 */ /* 0x000fea0003800000 */
[----:B------:R-:W-:-:S05]  /*21d0*/  LOP3.LUT R5, R7, 0x7fffffff, RZ, 0xc0, !PT ;  /* 0x7fffffff07057812 */ /* 0x000fca00078ec0ff */
[----:B------:R-:W-:-:S05]  /*21e0*/  VIADD R8, R5, 0xffffffff ;  /* 0xffffffff05087836 */ /* 0x000fca0000000000 */
[----:B------:R-:W-:-:S13]  /*21f0*/  ISETP.GE.U32.AND P0, PT, R8, 0x7fefffff, PT ;  /* 0x7fefffff0800780c */ /* 0x000fda0003f06070 */
[----:B------:R-:W-:Y:S01]  /*2200*/  @P0 LOP3.LUT R9, R7, 0x7ff00000, RZ, 0x3c, !PT ;  /* 0x7ff0000007090812 */ /* 0x000fe200078e3cff */
[----:B------:R-:W-:Y:S01]  /*2210*/  @P0 IMAD.MOV.U32 R8, RZ, RZ, RZ ;  /* 0x000000ffff080224 */ /* 0x000fe200078e00ff */
[----:B------:R-:W-:Y:S06]  /*2220*/  @P0 BRA `(.L_x_92) ;  /* 0x00000000006c0947 */ /* 0x000fec0003800000 */
[----:B------:R-:W-:-:S13]  /*2230*/  ISETP.GE.U32.AND P0, PT, R5, 0x1000001, PT ;  /* 0x010000010500780c */ /* 0x000fda0003f06070 */
[----:B------:R-:W-:Y:S05]  /*2240*/  @!P0 BRA `(.L_x_93) ;  /* 0x0000000000348947 */ /* 0x000fea0003800000 */
[----:B------:R-:W-:Y:S01]  /*2250*/  VIADD R9, R7, 0xc0200000 ;  /* 0xc020000007097836 */ /* 0x000fe20000000000 */
[----:B------:R-:W-:-:S03]  /*2260*/  MOV R8, R6 ;  /* 0x0000000600087202 */ /* 0x000fc60000000f00 */
[----:B------:R-:W0:Y:S03]  /*2270*/  MUFU.RCP64H R11, R9 ;  /* 0x00000009000b7308 */ /* 0x000e260000001800 */
[----:B0-----:R-:W-:-:S08]  /*2280*/  DFMA R12, -R8, R10, 1 ;  /* 0x3ff00000080c742b */ /* 0x001fd0000000010a */
[----:B------:R-:W-:-:S08]  /*2290*/  DFMA R12, R12, R12, R12 ;  /* 0x0000000c0c0c722b */ /* 0x000fd0000000000c */
[----:B------:R-:W-:-:S08]  /*22a0*/  DFMA R12, R10, R12, R10 ;  /* 0x0000000c0a0c722b */ /* 0x000fd0000000000a */
[----:B------:R-:W-:-:S08]  /*22b0*/  DFMA R10, -R8, R12, 1 ;  /* 0x3ff00000080a742b */ /* 0x000fd0000000010c */
[----:B------:R-:W-:-:S08]  /*22c0*/  DFMA R10, R12, R10, R12 ;  /* 0x0000000a0c0a722b */ /* 0x000fd0000000000c */
[----:B------:R-:W-:-:S08]  /*22d0*/  DMUL R10, R10, 2.2250738585072013831e-308 ;  /* 0x001000000a0a7828 */ /* 0x000fd00000000000 */
[----:B------:R-:W-:-:S08]  /*22e0*/  DFMA R6, -R6, R10, 1 ;  /* 0x3ff000000606742b */ /* 0x000fd0000000010a */
[----:B------:R-:W-:-:S08]  /*22f0*/  DFMA R6, R6, R6, R6 ;  /* 0x000000060606722b */ /* 0x000fd00000000006 */
[----:B------:R-:W-:Y:S01]  /*2300*/  DFMA R8, R10, R6, R10 ;  /* 0x000000060a08722b */ /* 0x000fe2000000000a */
[----:B------:R-:W-:Y:S10]  /*2310*/  BRA `(.L_x_92) ;  /* 0x0000000000307947 */ /* 0x000ff40003800000 */
.L_x_93:
[----:B------:R-:W-:Y:S01]  /*2320*/  DMUL R6, R6, 8.11296384146066816958e+31 ;  /* 0x4690000006067828 */ /* 0x000fe20000000000 */
[----:B------:R-:W-:-:S05]  /*2330*/  IMAD.MOV.U32 R8, RZ, RZ, R10 ;  /* 0x000000ffff087224 */ /* 0x000fca00078e000a */
[----:B------:R-:W0:Y:S02]  /*2340*/  MUFU.RCP64H R9, R7 ;  /* 0x0000000700097308 */ /* 0x000e240000001800 */
[----:B0-----:R-:W-:-:S08]  /*2350*/  DFMA R10, -R6, R8, 1 ;  /* 0x3ff00000060a742b */ /* 0x001fd00000000108 */
[----:B------:R-:W-:-:S08]  /*2360*/  DFMA R10, R10, R10, R10 ;  /* 0x0000000a0a0a722b */ /* 0x000fd0000000000a */
[----:B------:R-:W-:-:S08]  /*2370*/  DFMA R10, R8, R10, R8 ;  /* 0x0000000a080a722b */ /* 0x000fd00000000008 */
[----:B------:R-:W-:-:S08]  /*2380*/  DFMA R8, -R6, R10, 1 ;  /* 0x3ff000000608742b */ /* 0x000fd0000000010a */
[----:B------:R-:W-:-:S08]  /*2390*/  DFMA R8, R10, R8, R10 ;  /* 0x000000080a08722b */ /* 0x000fd0000000000a */
[----:B------:R-:W-:Y:S01]  /*23a0*/  DMUL R8, R8, 8.11296384146066816958e+31 ;  /* 0x4690000008087828 */ /* 0x000fe20000000000 */
[----:B------:R-:W-:Y:S10]  /*23b0*/  BRA `(.L_x_92) ;  /* 0x0000000000087947 */ /* 0x000ff40003800000 */
.L_x_91:
[----:B------:R-:W-:Y:S01]  /*23c0*/  LOP3.LUT R9, R7, 0x80000, RZ, 0xfc, !PT ;  /* 0x0008000007097812 */ /* 0x000fe200078efcff */
[----:B------:R-:W-:-:S07]  /*23d0*/  IMAD.MOV.U32 R8, RZ, RZ, R6 ;  /* 0x000000ffff087224 */ /* 0x000fce00078e0006 */
.L_x_92:
[----:B------:R-:W-:Y:S01]  /*23e0*/  IMAD.MOV.U32 R6, RZ, RZ, R2 ;  /* 0x000000ffff067224 */ /* 0x000fe200078e0002 */
[----:B------:R-:W-:Y:S01]  /*23f0*/  MOV R11, R9 ;  /* 0x00000009000b7202 */ /* 0x000fe20000000f00 */
[----:B------:R-:W-:Y:S02]  /*2400*/  IMAD.MOV.U32 R7, RZ, RZ, 0x0 ;  /* 0x00000000ff077424 */ /* 0x000fe400078e00ff */
[----:B------:R-:W-:Y:S02]  /*2410*/  IMAD.MOV.U32 R10, RZ, RZ, R8 ;  /* 0x000000ffff0a7224 */ /* 0x000fe400078e0008 */
[----:B------:R-:W-:Y:S05]  /*2420*/  RET.REL.NODEC R6 `(_ZN8pygpukit3ops2nn18softmax_f64_kernelEPKdPdmm) ;  /* 0xffffffd806f47950 */ /* 0x000fea0003c3ffff */
.L_x_94:
        /* <DEDUP_REMOVED lines=13> */
.L_x_125:


//--------------------- .text._ZN8pygpukit3ops2nn18softmax_f32_kernelEPKfPfmm --------------------------
	.section	.text._ZN8pygpukit3ops2nn18softmax_f32_kernelEPKfPfmm,"ax",@progbits
	.align	128
        .global         _ZN8pygpukit3ops2nn18softmax_f32_kernelEPKfPfmm
        .type           _ZN8pygpukit3ops2nn18softmax_f32_kernelEPKfPfmm,@function
        .size           _ZN8pygpukit3ops2nn18softmax_f32_kernelEPKfPfmm,(.L_x_126 - _ZN8pygpukit3ops2nn18softmax_f32_kernelEPKfPfmm)
        .other          _ZN8pygpukit3ops2nn18softmax_f32_kernelEPKfPfmm,@"STO_CUDA_ENTRY STV_DEFAULT"
_ZN8pygpukit3ops2nn18softmax_f32_kernelEPKfPfmm:
.text._ZN8pygpukit3ops2nn18softmax_f32_kernelEPKfPfmm:
        /* <DEDUP_REMOVED lines=29> */
.L_x_97:
[----:B------:R-:W-:-:S04]  /*01d0*/  LEA R4, P0, R8, UR7, 0x2 ;  /* 0x0000000708047c11 */ /* 0x000fc8000f8010ff */
[----:B------:R-:W-:-:S06]  /*01e0*/  LEA.HI.X R5, R8, UR8, R9, 0x2, P0 ;  /* 0x0000000808057c11 */ /* 0x000fcc00080f1409 */
[----:B------:R-:W2:Y:S01]  /*01f0*/  LDG.E.CONSTANT R5, desc[UR10][R4.64] ;  /* 0x0000000a04057981 */ /* 0x000ea2000c1e9900 */
[----:B0-----:R-:W-:-:S04]  /*0200*/  IADD3 R8, PT, PT, R7, R0, RZ ;  /* 0x0000000007087210 */ /* 0x001fc80007ffe0ff */
[----:B------:R-:W-:Y:S01]  /*0210*/  ISETP.GE.U32.AND P0, PT, R8, UR16, PT ;  /* 0x0000001008007c0c */ /* 0x000fe2000bf06070 */
[--C-:B------:R-:W-:Y:S01]  /*0220*/  IMAD.MOV.U32 R0, RZ, RZ, R8.reuse ;  /* 0x000000ffff007224 */ /* 0x100fe200078e0008 */
[----:B------:R-:W-:-:S04]  /*0230*/  SHF.R.S32.HI R9, RZ, 0x1f, R8 ;  /* 0x0000001fff097819 */ /* 0x000fc80000011408 */
[----:B------:R-:W-:Y:S02]  /*0240*/  ISETP.GE.U32.AND.EX P0, PT, R9, UR17, PT, P0 ;  /* 0x0000001109007c0c */ /* 0x000fe4000bf06100 */
[----:B--2---:R-:W-:-:S11]  /*0250*/  FMNMX R6, R5, R6, !PT ;  /* 0x0000000605067209 */ /* 0x004fd60007800000 */
[----:B------:R-:W-:Y:S05]  /*0260*/  @!P0 BRA `(.L_x_97) ;  /* 0xfffffffc00d88947 */ /* 0x000fea000383ffff */
.L_x_96:
[----:B------:R-:W-:Y:S05]  /*0270*/  BSYNC.RECONVERGENT B0 ;  /* 0x0000000000007941 */ /* 0x000fea0003800200 */
.L_x_95:
        /* <DEDUP_REMOVED lines=42> */
.L_x_112:
[----:B------:R-:W-:Y:S02]  /*0520*/  ISETP.NE.AND P0, PT, R3, RZ, PT ;  /* 0x000000ff0300720c */ /* 0x000fe40003f05270 */
[----:B-1----:R-:W-:-:S11]  /*0530*/  FMNMX R10, R9, R10, !PT ;  /* 0x0000000a090a7209 */ /* 0x002fd60007800000 */
[----:B------:R-:W1:Y:S01]  /*0540*/  @!P0 S2R R6, SR_CgaCtaId ;  /* 0x0000000000068919 */ /* 0x000e620000008800 */
[----:B------:R-:W-:Y:S02]  /*0550*/  @!P0 MOV R5, 0x400 ;  /* 0x0000040000058802 */ /* 0x000fe40000000f00 */
[----:B------:R-:W-:Y:S02]  /*0560*/  @!P0 PLOP3.LUT P1, PT, PT, PT, PT, 0x80, 0x8 ;  /* 0x000000000008881c */ /* 0x000fe40003f2f070 */
[----:B-1----:R-:W-:-:S05]  /*0570*/  @!P0 LEA R5, R6, R5, 0x18 ;  /* 0x0000000506058211 */ /* 0x002fca00078ec0ff */
[----:B------:R1:W-:Y:S06]  /*0580*/  @!P0 STS [R5+0x80], R10 ;  /* 0x0000800a05008388 */ /* 0x0003ec0000000800 */
.L_x_98:
        /* <DEDUP_REMOVED lines=16> */
.L_x_102:
[C---:B------:R-:W-:Y:S01]  /*0690*/  IMAD.SHL.U32 R14, R9.reuse, 0x4, RZ ;  /* 0x00000004090e7824 */ /* 0x040fe200078e00ff */
[----:B------:R-:W-:-:S04]  /*06a0*/  SHF.L.U64.HI R15, R9, 0x2, R16 ;  /* 0x00000002090f7819 */ /* 0x000fc80000010210 */
[----:B--2---:R-:W-:-:S04]  /*06b0*/  IADD3 R8, P0, PT, R14, UR7, RZ ;  /* 0x000000070e087c10 */ /* 0x004fc8000ff1e0ff */
[----:B------:R-:W-:-:S06]  /*06c0*/  IADD3.X R9, PT, PT, R15, UR8, RZ, P0, !PT ;  /* 0x000000080f097c10 */ /* 0x000fcc00087fe4ff */
[----:B------:R-:W1:Y:S01]  /*06d0*/  LDG.E.CONSTANT R9, desc[UR10][R8.64] ;  /* 0x0000000a08097981 */ /* 0x000e62000c1e9900 */
[----:B------:R-:W-:Y:S02]  /*06e0*/  IMAD.MOV.U32 R7, RZ, RZ, 0x3bbb989d ;  /* 0x3bbb989dff077424 */ /* 0x000fe400078e00ff */
[----:B------:R-:W-:Y:S02]  /*06f0*/  IMAD.MOV.U32 R16, RZ, RZ, 0x437c0000 ;  /* 0x437c0000ff107424 */ /* 0x000fe400078e00ff */
[----:B-1----:R-:W-:Y:S01]  /*0700*/  FADD R6, -R10, R9 ;  /* 0x000000090a067221 */ /* 0x002fe20000000100 */
[----:B0-----:R-:W-:-:S03]  /*0710*/  IADD3 R9, PT, PT, R12, R11, RZ ;  /* 0x0000000b0c097210 */ /* 0x001fc60007ffe0ff */
[----:B------:R-:W-:Y:S02]  /*0720*/  FFMA.SAT R7, R6, R7, 0.5 ;  /* 0x3f00000006077423 */ /* 0x000fe40000002007 */
[--C-:B------:R-:W-:Y:S02]  /*0730*/  IMAD.MOV.U32 R11, RZ, RZ, R9.reuse ;  /* 0x000000ffff0b7224 */ /* 0x100fe400078e0009 */
[----:B------:R-:W-:Y:S01]  /*0740*/  FFMA.RM R7, R7, R16, 12582913 ;  /* 0x4b40000107077423 */ /* 0x000fe20000004010 */
[----:B------:R-:W-:-:S03]  /*0750*/  SHF.R.S32.HI R16, RZ, 0x1f, R9 ;  /* 0x0000001fff107819 */ /* 0x000fc60000011409 */
[C---:B------:R-:W-:Y:S01]  /*0760*/  FADD R13, R7.reuse, -12583039 ;  /* 0xcb40007f070d7421 */ /* 0x040fe20000000000 */
[----:B------:R-:W-:-:S03]  /*0770*/  IMAD.SHL.U32 R8, R7, 0x800000, RZ ;  /* 0x0080000007087824 */ /* 0x000fc600078e00ff */
[----:B------:R-:W-:-:S04]  /*0780*/  FFMA R13, R6, 1.4426950216293334961, -R13 ;  /* 0x3fb8aa3b060d7823 */ /* 0x000fc8000000080d */
[----:B------:R-:W-:Y:S01]  /*0790*/  FFMA R13, R6, 1.925963033500011079e-08, R13 ;  /* 0x32a57060060d7823 */ /* 0x000fe2000000000d */
[----:B------:R-:W-:-:S04]  /*07a0*/  IADD3 R6, P0, PT, R14, UR5, RZ ;  /* 0x000000050e067c10 */ /* 0x000fc8000ff1e0ff */
[----:B------:R-:W-:Y:S01]  /*07b0*/  IADD3.X R7, PT, PT, R15, UR6, RZ, P0, !PT ;  /* 0x000000060f077c10 */ /* 0x000fe200087fe4ff */
[----:B------:R-:W0:Y:S01]  /*07c0*/  MUFU.EX2 R13, R13 ;  /* 0x0000000d000d7308 */ /* 0x000e220000000800 */
[----:B------:R-:W-:-:S04]  /*07d0*/  ISETP.GE.U32.AND P0, PT, R9, UR16, PT ;  /* 0x0000001009007c0c */ /* 0x000fc8000bf06070 */
[----:B------:R-:W-:Y:S01]  /*07e0*/  ISETP.GE.U32.AND.EX P0, PT, R16, UR17, PT, P0 ;  /* 0x0000001110007c0c */ /* 0x000fe2000bf06100 */
[----:B0-----:R-:W-:-:S04]  /*07f0*/  FMUL R8, R8, R13 ;  /* 0x0000000d08087220 */ /* 0x001fc80000400000 */
[----:B------:R-:W-:Y:S01]  /*0800*/  FADD R5, R8, R5 ;  /* 0x0000000508057221 */ /* 0x000fe20000000000 */
[----:B------:R2:W-:Y:S07]  /*0810*/  STG.E desc[UR10][R6.64], R8 ;  /* 0x0000000806007986 */ /* 0x0005ee000c10190a */
[----:B------:R-:W-:Y:S05]  /*0820*/  @!P0 BRA `(.L_x_102) ;  /* 0xfffffffc00988947 */ /* 0x000fea000383ffff */
.L_x_101:
[----:B------:R-:W-:Y:S05]  /*0830*/  BSYNC.RECONVERGENT B0 ;  /* 0x0000000000007941 */ /* 0x000fea0003800200 */
.L_x_100:
[----:B--2---:R-:W1:Y:S01]  /*0840*/  SHFL.DOWN PT, R6, R5, 0x10, 0x1f ;  /* 0x0a001f0005067f89 */ /* 0x004e6200000e0000 */
        /* <DEDUP_REMOVED lines=41> */
.L_x_118:
[----:B-1----:R-:W-:-:S07]  /*0ae0*/  FADD R0, R6, R9 ;  /* 0x0000000906007221 */ /* 0x002fce0000000000 */
.L_x_103:
        /* <DEDUP_REMOVED lines=20> */
[----:B0-----:R-:W-:Y:S05]  /*0c30*/  CALL.REL.NOINC `($__internal_3_$__cuda_sm20_rcp_rn_f32_slowpath) ;  /* 0x0000000400647944 */ /* 0x001fea0003c00000 */
[----:B------:R-:W-:Y:S05]  /*0c40*/  BRA `(.L_x_106) ;  /* 0x0000000000107947 */ /* 0x000fea0003800000 */
.L_x_105:
[----:B------:R-:W1:Y:S02]  /*0c50*/  MUFU.RCP R5, R0 ;  /* 0x0000000000057308 */ /* 0x000e640000001000 */
[----:B-1----:R-:W-:-:S04]  /*0c60*/  FFMA R4, R0, R5, -1 ;  /* 0xbf80000000047423 */ /* 0x002fc80000000005 */
[----:B------:R-:W-:-:S04]  /*0c70*/  FADD.FTZ R4, -R4, -RZ ;  /* 0x800000ff04047221 */ /* 0x000fc80000010100 */
[----:B0-----:R-:W-:-:S07]  /*0c80*/  FFMA R6, R5, R4, R5 ;  /* 0x0000000405067223 */ /* 0x001fce0000000005 */
.L_x_106:
[----:B0-----:R-:W-:-:S04]  /*0c90*/  LEA R4, P0, R3, UR5, 0x2 ;  /* 0x0000000503047c11 */ /* 0x001fc8000f8010ff */
[----:B------:R-:W-:-:S05]  /*0ca0*/  LEA.HI.X R5, R3, UR6, R2, 0x2, P0 ;  /* 0x0000000603057c11 */ /* 0x000fca00080f1402 */
[----:B------:R-:W2:Y:S01]  /*0cb0*/  LDG.E R7, desc[UR10][R4.64] ;  /* 0x0000000a04077981 */ /* 0x000ea2000c1e1900 */
[----:B------:R-:W-:-:S05]  /*0cc0*/  VIADD R3, R3, UR4 ;  /* 0x0000000403037c36 */ /* 0x000fca0008000000 */
[----:B------:R-:W-:Y:S02]  /*0cd0*/  ISETP.GE.U32.AND P0, PT, R3, UR8, PT ;  /* 0x0000000803007c0c */ /* 0x000fe4000bf06070 */
[----:B------:R-:W-:-:S04]  /*0ce0*/  SHF.R.S32.HI R2, RZ, 0x1f, R3 ;  /* 0x0000001fff027819 */ /* 0x000fc80000011403 */
[----:B------:R-:W-:Y:S01]  /*0cf0*/  ISETP.GE.U32.AND.EX P0, PT, R2, UR9, PT, P0 ;  /* 0x0000000902007c0c */ /* 0x000fe2000bf06100 */
[----:B--2---:R-:W-:-:S05]  /*0d00*/  FMUL R7, R6, R7 ;  /* 0x0000000706077220 */ /* 0x004fca0000400000 */
[----:B------:R0:W-:Y:S07]  /*0d10*/  STG.E desc[UR10][R4.64], R7 ;  /* 0x0000000704007986 */ /* 0x0001ee000c10190a */
[----:B------:R-:W-:Y:S05]  /*0d20*/  @!P0 BRA `(.L_x_106) ;  /* 0xfffffffc00d88947 */ /* 0x000fea000383ffff */
[----:B------:R-:W-:Y:S05]  /*0d30*/  EXIT ;  /* 0x000000000000794d */ /* 0x000fea0003800000 */
.L_x_99:
[----:B-1----:R-:W-:Y:S01]  /*0d40*/  IMAD.MOV.U32 R12, RZ, RZ, R5 ;  /* 0x000000ffff0c7224 */ /* 0x002fe200078e0005 */
[----:B------:R-:W-:Y:S01]  /*0d50*/  MOV R11, 0xffffffff ;  /* 0xffffffff000b7802 */ /* 0x000fe20000000f00 */
[----:B------:R-:W-:Y:S02]  /*0d60*/  IMAD.MOV.U32 R13, RZ, RZ, 0x10 ;  /* 0x00000010ff0d7424 */ /* 0x000fe400078e00ff */
[----:B------:R-:W-:-:S07]  /*0d70*/  IMAD.MOV.U32 R14, RZ, RZ, 0x1f ;  /* 0x0000001fff0e7424 */ /* 0x000fce00078e00ff */
[----:B0-----:R-:W-:Y:S05]  /*0d80*/  WARPSYNC.COLLECTIVE R11, `(.L_x_107) ;  /* 0x000000000b087348 */ /* 0x001fea0003c00000 */
[----:B------:R1:W2:Y:S02]  /*0d90*/  SHFL.DOWN P0, R10, R12, R13, R14 ;  /* 0x0800000d0c0a7389 */ /* 0x0002a4000000000e */
[----:B012---:R-:W-:Y:S05]  /*0da0*/  ENDCOLLECTIVE ;  /* 0x000000000000791b */ /* 0x007fea0003800000 */
.L_x_107:
[----:B------:R-:W-:Y:S02]  /*0db0*/  IMAD.MOV.U32 R13, RZ, RZ, 0x8 ;  /* 0x00000008ff0d7424 */ /* 0x000fe400078e00ff */
[----:B------:R-:W-:-:S05]  /*0dc0*/  IMAD.MOV.U32 R6, RZ, RZ, R10 ;  /* 0x000000ffff067224 */ /* 0x000fca00078e000a */
[----:B------:R-:W-:-:S05]  /*0dd0*/  FMNMX R6, R6, R5, !PT ;  /* 0x0000000506067209 */ /* 0x000fca0007800000 */
[----:B------:R-:W-:-:S07]  /*0de0*/  IMAD.MOV.U32 R12, RZ, RZ, R6 ;  /* 0x000000ffff0c7224 */ /* 0x000fce00078e0006 */
[----:B------:R-:W-:Y:S05]  /*0df0*/  WARPSYNC.COLLECTIVE R11, `(.L_x_108) ;  /* 0x000000000b087348 */ /* 0x000fea0003c00000 */
[----:B------:R0:W1:Y:S02]  /*0e00*/  SHFL.DOWN P0, R10, R12, R13, R14 ;  /* 0x0800000d0c0a7389 */ /* 0x000064000000000e */
[----:B01----:R-:W-:Y:S05]  /*0e10*/  ENDCOLLECTIVE ;  /* 0x000000000000791b */ /* 0x003fea0003800000 */
.L_x_108:
[----:B------:R-:W-:Y:S02]  /*0e20*/  HFMA2 R13, -RZ, RZ, 0, 2.384185791015625e-07 ;  /* 0x00000004ff0d7431 */ /* 0x000fe400000001ff */
[----:B------:R-:W-:-:S05]  /*0e30*/  IMAD.MOV.U32 R7, RZ, RZ, R10 ;  /* 0x000000ffff077224 */ /* 0x000fca00078e000a */
[----:B------:R-:W-:-:S05]  /*0e40*/  FMNMX R7, R6, R7, !PT ;  /* 0x0000000706077209 */ /* 0x000fca0007800000 */
[----:B------:R-:W-:-:S07]  /*0e50*/  IMAD.MOV.U32 R12, RZ, RZ, R7 ;  /* 0x000000ffff0c7224 */ /* 0x000fce00078e0007 */
[----:B------:R-:W-:Y:S05]  /*0e60*/  WARPSYNC.COLLECTIVE R11, `(.L_x_109) ;  /* 0x000000000b087348 */ /* 0x000fea0003c00000 */
[----:B------:R0:W1:Y:S02]  /*0e70*/  SHFL.DOWN P0, R10, R12, R13, R14 ;  /* 0x0800000d0c0a7389 */ /* 0x000064000000000e */
[----:B01----:R-:W-:Y:S05]  /*0e80*/  ENDCOLLECTIVE ;  /* 0x000000000000791b */ /* 0x003fea0003800000 */
.L_x_109:
[----:B------:R-:W-:Y:S02]  /*0e90*/  IMAD.MOV.U32 R13, RZ, RZ, 0x2 ;  /* 0x00000002ff0d7424 */ /* 0x000fe400078e00ff */
[----:B------:R-:W-:-:S05]  /*0ea0*/  IMAD.MOV.U32 R8, RZ, RZ, R10 ;  /* 0x000000ffff087224 */ /* 0x000fca00078e000a */
[----:B------:R-:W-:-:S05]  /*0eb0*/  FMNMX R8, R7, R8, !PT ;  /* 0x0000000807087209 */ /* 0x000fca0007800000 */
[----:B------:R-:W-:-:S07]  /*0ec0*/  IMAD.MOV.U32 R12, RZ, RZ, R8 ;  /* 0x000000ffff0c7224 */ /* 0x000fce00078e0008 */
[----:B------:R-:W-:Y:S05]  /*0ed0*/  WARPSYNC.COLLECTIVE R11, `(.L_x_110) ;  /* 0x000000000b087348 */ /* 0x000fea0003c00000 */
[----:B------:R0:W1:Y:S02]  /*0ee0*/  SHFL.DOWN P0, R10, R12, R13, R14 ;  /* 0x0800000d0c0a7389 */ /* 0x000064000000000e */
[----:B01----:R-:W-:Y:S05]  /*0ef0*/  ENDCOLLECTIVE ;  /* 0x000000000000791b */ /* 0x003fea0003800000 */
.L_x_110:
[----:B------:R-:W-:Y:S01]  /*0f00*/  MOV R13, 0x1 ;  /* 0x00000001000d7802 */ /* 0x000fe20000000f00 */
[----:B------:R-:W-:-:S05]  /*0f10*/  IMAD.MOV.U32 R9, RZ, RZ, R10 ;  /* 0x000000ffff097224 */ /* 0x000fca00078e000a */
[----:B------:R-:W-:-:S05]  /*0f20*/  FMNMX R9, R8, R9, !PT ;  /* 0x0000000908097209 */ /* 0x000fca0007800000 */
[----:B------:R-:W-:-:S07]  /*0f30*/  IMAD.MOV.U32 R12, RZ, RZ, R9 ;  /* 0x000000ffff0c7224 */ /* 0x000fce00078e0009 */
[----:B------:R-:W-:Y:S05]  /*0f40*/  WARPSYNC.COLLECTIVE R11, `(.L_x_111) ;  /* 0x000000000b087348 */ /* 0x000fea0003c00000 */
[----:B------:R0:W1:Y:S02]  /*0f50*/  SHFL.DOWN P0, R10, R12, R13, R14 ;  /* 0x0800000d0c0a7389 */ /* 0x000064000000000e */
[----:B01----:R-:W-:Y:S05]  /*0f60*/  ENDCOLLECTIVE ;  /* 0x000000000000791b */ /* 0x003fea0003800000 */
.L_x_111:
[----:B------:R-:W-:Y:S05]  /*0f70*/  BRA `(.L_x_112) ;  /* 0xfffffff400687947 */ /* 0x000fea000383ffff */
.L_x_104:
[----:B-1----:R-:W-:Y:S02]  /*0f80*/  IMAD.MOV.U32 R12, RZ, RZ, R0 ;  /* 0x000000ffff0c7224 */ /* 0x002fe400078e0000 */
[----:B------:R-:W-:Y:S02]  /*0f90*/  IMAD.MOV.U32 R13, RZ, RZ, 0x10 ;  /* 0x00000010ff0d7424 */ /* 0x000fe400078e00ff */
[----:B------:R-:W-:Y:S02]  /*0fa0*/  IMAD.MOV.U32 R14, RZ, RZ, 0x1f ;  /* 0x0000001fff0e7424 */ /* 0x000fe400078e00ff */
[----:B------:R-:W-:-:S07]  /*0fb0*/  IMAD.MOV.U32 R11, RZ, RZ, -0x1 ;  /* 0xffffffffff0b7424 */ /* 0x000fce00078e00ff */
[----:B0-----:R-:W-:Y:S05]  /*0fc0*/  WARPSYNC.COLLECTIVE R11, `(.L_x_113) ;  /* 0x000000000b087348 */ /* 0x001fea0003c00000 */
[----:B------:R1:W2:Y:S02]  /*0fd0*/  SHFL.DOWN P0, R10, R12, R13, R14 ;  /* 0x0800000d0c0a7389 */ /* 0x0002a4000000000e */
[----:B012---:R-:W-:Y:S05]  /*0fe0*/  ENDCOLLECTIVE ;  /* 0x000000000000791b */ /* 0x007fea0003800000 */
.L_x_113:
[----:B------:R-:W-:Y:S02]  /*0ff0*/  IMAD.MOV.U32 R13, RZ, RZ, 0x8 ;  /* 0x00000008ff0d7424 */ /* 0x000fe400078e00ff */
[----:B------:R-:W-:-:S04]  /*1000*/  IMAD.MOV.U32 R5, RZ, RZ, R10 ;  /* 0x000000ffff057224 */ /* 0x000fc800078e000a */
[----:B------:R-:W-:-:S05]  /*1010*/  FADD R5, R5, R0 ;  /* 0x0000000005057221 */ /* 0x000fca0000000000 */
[----:B------:R-:W-:-:S07]  /*1020*/  MOV R12, R5 ;  /* 0x00000005000c7202 */ /* 0x000fce0000000f00 */
[----:B------:R-:W-:Y:S05]  /*1030*/  WARPSYNC.COLLECTIVE R11, `(.L_x_114) ;  /* 0x000000000b087348 */ /* 0x000fea0003c00000 */
[----:B------:R0:W1:Y:S02]  /*1040*/  SHFL.DOWN P0, R10, R12, R13, R14 ;  /* 0x0800000d0c0a7389 */ /* 0x000064000000000e */
[----:B01----:R-:W-:Y:S05]  /*1050*/  ENDCOLLECTIVE ;  /* 0x000000000000791b */ /* 0x003fea0003800000 */
.L_x_114:
[----:B------:R-:W-:Y:S02]  /*1060*/  IMAD.MOV.U32 R13, RZ, RZ, 0x4 ;  /* 0x00000004ff0d7424 */ /* 0x000fe400078e00ff */
[----:B------:R-:W-:-:S04]  /*1070*/  IMAD.MOV.U32 R4, RZ, RZ, R10 ;  /* 0x000000ffff047224 */ /* 0x000fc800078e000a */
[----:B------:R-:W-:-:S04]  /*1080*/  FADD R4, R5, R4 ;  /* 0x0000000405047221 */ /* 0x000fc80000000000 */
[----:B------:R-:W-:-:S07]  /*1090*/  IMAD.MOV.U32 R12, RZ, RZ, R4 ;  /* 0x000000ffff0c7224 */ /* 0x000fce00078e0004 */
[----:B------:R-:W-:Y:S05]  /*10a0*/  WARPSYNC.COLLECTIVE R11, `(.L_x_115) ;  /* 0x000000000b087348 */ /* 0x000fea0003c00000 */
[----:B------:R0:W1:Y:S02]  /*10b0*/  SHFL.DOWN P0, R10, R12, R13, R14 ;  /* 0x0800000d0c0a7389 */ /* 0x000064000000000e */
[----:B01----:R-:W-:Y:S05]  /*10c0*/  ENDCOLLECTIVE ;  /* 0x000000000000791b */ /* 0x003fea0003800000 */
.L_x_115:
[----:B------:R-:W-:Y:S02]  /*10d0*/  IMAD.MOV.U32 R13, RZ, RZ, 0x2 ;  /* 0x00000002ff0d7424 */ /* 0x000fe400078e00ff */
[----:B------:R-:W-:-:S04]  /*10e0*/  IMAD.MOV.U32 R7, RZ, RZ, R10 ;  /* 0x000000ffff077224 */ /* 0x000fc800078e000a */
[----:B------:R-:W-:-:S05]  /*10f0*/  FADD R7, R4, R7 ;  /* 0x0000000704077221 */ /* 0x000fca0000000000 */
[----:B------:R-:W-:-:S07]  /*1100*/  MOV R12, R7 ;  /* 0x00000007000c7202 */ /* 0x000fce0000000f00 */
[----:B------:R-:W-:Y:S05]  /*1110*/  WARPSYNC.COLLECTIVE R11, `(.L_x_116) ;  /* 0x000000000b087348 */ /* 0x000fea0003c00000 */
[----:B------:R0:W1:Y:S02]  /*1120*/  SHFL.DOWN P0, R10, R12, R13, R14 ;  /* 0x0800000d0c0a7389 */ /* 0x000064000000000e */
[----:B01----:R-:W-:Y:S05]  /*1130*/  ENDCOLLECTIVE ;  /* 0x000000000000791b */ /* 0x003fea0003800000 */
.L_x_116:
[----:B------:R-:W-:Y:S02]  /*1140*/  IMAD.MOV.U32 R13, RZ, RZ, 0x1 ;  /* 0x00000001ff0d7424 */ /* 0x000fe400078e00ff */
[----:B------:R-:W-:-:S04]  /*1150*/  IMAD.MOV.U32 R6, RZ, RZ, R10 ;  /* 0x000000ffff067224 */ /* 0x000fc800078e000a */
[----:B------:R-:W-:-:S04]  /*1160*/  FADD R6, R7, R6 ;  /* 0x0000000607067221 */ /* 0x000fc80000000000 */
[----:B------:R-:W-:-:S07]  /*1170*/  IMAD.MOV.U32 R12, RZ, RZ, R6 ;  /* 0x000000ffff0c7224 */ /* 0x000fce00078e0006 */
[----:B------:R-:W-:Y:S05]  /*1180*/  WARPSYNC.COLLECTIVE R11, `(.L_x_117) ;  /* 0x000000000b087348 */ /* 0x000fea0003c00000 */
[----:B------:R0:W1:Y:S02]  /*1190*/  SHFL.DOWN P0, R10, R12, R13, R14 ;  /* 0x0800000d0c0a7389 */ /* 0x000064000000000e */
[----:B01----:R-:W-:Y:S05]  /*11a0*/  ENDCOLLECTIVE ;  /* 0x000000000000791b */ /* 0x003fea0003800000 */
.L_x_117:
[----:B------:R-:W-:Y:S01]  /*11b0*/  IMAD.MOV.U32 R9, RZ, RZ, R10 ;  /* 0x000000ffff097224 */ /* 0x000fe200078e000a */
[----:B------:R-:W-:Y:S06]  /*11c0*/  BRA `(.L_x_118) ;  /* 0xfffffff800447947 */ /* 0x000fec000383ffff */
        .weak           $__internal_3_$__cuda_sm20_rcp_rn_f32_slowpath
        .type           $__internal_3_$__cuda_sm20_rcp_rn_f32_slowpath,@function
        .size           $__internal_3_$__cuda_sm20_rcp_rn_f32_slowpath,(.L_x_126 - $__internal_3_$__cuda_sm20_rcp_rn_f32_slowpath)
$__internal_3_$__cuda_sm20_rcp_rn_f32_slowpath:
        /* <DEDUP_REMOVED lines=15> */
.L_x_119:
        /* <DEDUP_REMOVED lines=33> */
.L_x_121:
[----:B------:R0:W1:Y:S02]  /*14d0*/  MUFU.RCP R5, R0 ;  /* 0x0000000000057308 */ /* 0x0000640000001000 */
.L_x_120:
[----:B-1-3--:R-:W-:Y:S02]  /*14e0*/  IMAD.MOV.U32 R6, RZ, RZ, R5 ;  /* 0x000000ffff067224 */ /* 0x00afe400078e0005 */
[----:B------:R-:W-:-:S04]  /*14f0*/  IMAD.MOV.U32 R5, RZ, RZ, 0x0 ;  /* 0x00000000ff057424 */ /* 0x000fc800078e00ff */
[----:B0-2---:R-:W-:Y:S05]  /*1500*/  RET.REL.NODEC R4 `(_ZN8pygpukit3ops2nn18softmax_f32_kernelEPKfPfmm) ;  /* 0xffffffe804bc7950 */ /* 0x005fea0003c3ffff */
.L_x_122:
        /* <DEDUP_REMOVED lines=15> */
.L_x_126:


//--------------------- .nv.shared._ZN8pygpukit3ops2nn19softmax_bf16_kernelEPK13__nv_bfloat16PS2_mm --------------------------
	.section	.nv.shared._ZN8pygpukit3ops2nn19softmax_bf16_kernelEPK13__nv_bfloat16PS2_mm,"aw",@nobits
	.sectionflags	@""
	.align	4
.nv.shared._ZN8pygpukit3ops2nn19softmax_bf16_kernelEPK13__nv_bfloat16PS2_mm:
	.zero		1288


//--------------------- .nv.shared.reserved.0     --------------------------
	.section	.nv.shared.reserved.0,"aw",@nobits
	.weak		__nv_reservedSMEM_offset_0_alias
	.size		__nv_reservedSMEM_offset_0_alias, 0, 64
	.other		__nv_reservedSMEM_offset_0_alias,@"STO_CUDA_RESERVED_SHARED STV_DEFAULT"
__nv_reservedSMEM_offset_0_alias:
	.zero		0
	.zero		64


//--------------------- .nv.shared._ZN8pygpukit3ops2nn18softmax_f16_kernelEPK6__halfPS2_mm --------------------------
	.section	.nv.shared._ZN8pygpukit3ops2nn18softmax_f16_kernelEPK6__halfPS2_mm,"aw",@nobits
	.sectionflags	@""
	.align	4
.nv.shared._ZN8pygpukit3ops2nn18softmax_f16_kernelEPK6__halfPS2_mm:
	.zero		1288


//--------------------- .nv.shared._ZN8pygpukit3ops2nn18softmax_f64_kernelEPKdPdmm --------------------------
	.section	.nv.shared._ZN8pygpukit3ops2nn18softmax_f64_kernelEPKdPdmm,"aw",@nobits
	.sectionflags	@""
	.align	8
.nv.shared._ZN8pygpukit3ops2nn18softmax_f64_kernelEPKdPdmm:
	.zero		1552


//--------------------- .nv.shared._ZN8pygpukit3ops2nn18softmax_f32_kernelEPKfPfmm --------------------------
	.section	.nv.shared._ZN8pygpukit3ops2nn18softmax_f32_kernelEPKfPfmm,"aw",@nobits
	.sectionflags	@""
	.align	4
.nv.shared._ZN8pygpukit3ops2nn18softmax_f32_kernelEPKfPfmm:
	.zero		1288


//--------------------- .nv.constant0._ZN8pygpukit3ops2nn19softmax_bf16_kernelEPK13__nv_bfloat16PS2_mm --------------------------
	.section	.nv.constant0._ZN8pygpukit3ops2nn19softmax_bf16_kernelEPK13__nv_bfloat16PS2_mm,"a",@progbits
	.sectionflags	@""
	.align	4
.nv.constant0._ZN8pygpukit3ops2nn19softmax_bf16_kernelEPK13__nv_bfloat16PS2_mm:
	.zero		928


//--------------------- .nv.constant0._ZN8pygpukit3ops2nn18softmax_f16_kernelEPK6__halfPS2_mm --------------------------
	.section	.nv.constant0._ZN8pygpukit3ops2nn18softmax_f16_kernelEPK6__halfPS2_mm,"a",@progbits
	.sectionflags	@""
	.align	4
.nv.constant0._ZN8pygpukit3ops2nn18softmax_f16_kernelEPK6__halfPS2_mm:
	.zero		928


//--------------------- .nv.constant0._ZN8pygpukit3ops2nn18softmax_f64_kernelEPKdPdmm --------------------------
	.section	.nv.constant0._ZN8pygpukit3ops2nn18softmax_f64_kernelEPKdPdmm,"a",@progbits
	.sectionflags	@""
	.align	4
.nv.constant0._ZN8pygpukit3ops2nn18softmax_f64_kernelEPKdPdmm:
	.zero		928


//--------------------- .nv.constant0._ZN8pygpukit3ops2nn18softmax_f32_kernelEPKfPfmm --------------------------
	.section	.nv.constant0._ZN8pygpukit3ops2nn18softmax_f32_kernelEPKfPfmm,"a",@progbits
	.sectionflags	@""
	.align	4
.nv.constant0._ZN8pygpukit3ops2nn18softmax_f32_kernelEPKfPfmm:
	.zero		928


//--------------------- SYMBOLS --------------------------

	.type		.nv.reservedSmem.offset0,@object
	.size		.nv.reservedSmem.offset0,0x4
	.type		.nv.reservedSmem.cap,@object
	.size		.nv.reservedSmem.cap,0x4
